//
// Generated by NVIDIA NVVM Compiler
//
// Compiler Build ID: CL-36424714
// Cuda compilation tools, release 13.0, V13.0.88
// Based on NVVM 20.0.0
//

.version 9.0
.target sm_100
.address_size 64

	// .globl	_Z16run_funnel_stageP2tr

.visible .entry _Z16run_funnel_stageP2tr(
	.param .u64 .ptr .align 1 _Z16run_funnel_stageP2tr_param_0
)
{
	.local .align 16 .b8 	__local_depot0[128];
	.reg .b64 	%SP;
	.reg .b64 	%SPL;
	.reg .pred 	%p<10>;
	.reg .b32 	%r<95>;
	.reg .b32 	%f<153>;
	.reg .b64 	%rd<64>;

	mov.u64 	%SPL, __local_depot0;
	ld.param.u64 	%rd20, [_Z16run_funnel_stageP2tr_param_0];
	cvta.to.global.u64 	%rd21, %rd20;
	mov.u32 	%r25, %ctaid.x;
	mul.wide.u32 	%rd22, %r25, 72;
	add.s64 	%rd1, %rd21, %rd22;
	ld.global.v2.u32 	{%r87, %r26}, [%rd1];
	add.u64 	%rd24, %SPL, 0;
	mov.b32 	%r27, 2;
	mov.b32 	%r28, 28;
	mov.b32 	%r29, 1;
	mov.b32 	%r30, 0;
	st.local.v4.u32 	[%rd24], {%r30, %r29, %r28, %r27};
	mov.b32 	%r31, 3;
	mov.b32 	%r32, 24;
	mov.b32 	%r33, 14;
	mov.b32 	%r34, 29;
	st.local.v4.u32 	[%rd24+16], {%r34, %r33, %r32, %r31};
	mov.b32 	%r35, 15;
	mov.b32 	%r36, 20;
	mov.b32 	%r37, 22;
	mov.b32 	%r38, 30;
	st.local.v4.u32 	[%rd24+32], {%r38, %r37, %r36, %r35};
	mov.b32 	%r39, 8;
	mov.b32 	%r40, 4;
	mov.b32 	%r41, 17;
	mov.b32 	%r42, 25;
	st.local.v4.u32 	[%rd24+48], {%r42, %r41, %r40, %r39};
	mov.b32 	%r43, 23;
	mov.b32 	%r44, 13;
	mov.b32 	%r45, 27;
	mov.b32 	%r46, 31;
	st.local.v4.u32 	[%rd24+64], {%r46, %r45, %r44, %r43};
	mov.b32 	%r47, 7;
	mov.b32 	%r48, 16;
	mov.b32 	%r49, 19;
	mov.b32 	%r50, 21;
	st.local.v4.u32 	[%rd24+80], {%r50, %r49, %r48, %r47};
	mov.b32 	%r51, 6;
	mov.b32 	%r52, 18;
	mov.b32 	%r53, 12;
	mov.b32 	%r54, 26;
	st.local.v4.u32 	[%rd24+96], {%r54, %r53, %r52, %r51};
	mov.b32 	%r55, 9;
	mov.b32 	%r56, 10;
	mov.b32 	%r57, 5;
	mov.b32 	%r58, 11;
	st.local.v4.u32 	[%rd24+112], {%r58, %r57, %r56, %r55};
	mul.lo.s32 	%r59, %r26, 125613361;
	shr.u32 	%r60, %r59, 27;
	mul.wide.u32 	%rd25, %r60, 4;
	add.s64 	%rd26, %rd24, %rd25;
	ld.local.u32 	%r88, [%rd26];
	div.u32 	%r61, %r87, %r26;
	setp.le.u32 	%p1, %r87, %r61;
	@%p1 bra 	$L__BB0_11;
	ld.global.u64 	%rd61, [%rd1+40];
	ld.global.u64 	%rd60, [%rd1+32];
	mov.u32 	%r89, %r87;
$L__BB0_2:
	mov.u32 	%r5, %r89;
	ld.param.u64 	%rd58, [_Z16run_funnel_stageP2tr_param_0];
	cvta.to.global.u64 	%rd27, %rd58;
	add.s64 	%rd29, %rd27, %rd22;
	ld.global.u32 	%r63, [%rd29+8];
	shr.u32 	%r64, %r63, %r88;
	mul.lo.s32 	%r65, %r64, %r5;
	add.s32 	%r88, %r88, -1;
	not.b32 	%r66, %r63;
	shr.u32 	%r67, %r66, %r88;
	and.b32  	%r7, %r67, 1;
	cvt.u64.u32 	%rd6, %r65;
	setp.eq.s32 	%p2, %r7, 0;
	shr.u32 	%r89, %r5, 1;
	selp.b32 	%r9, %r89, 0, %p2;
	setp.lt.u32 	%p3, %r5, 2;
	@%p3 bra 	$L__BB0_10;
	shl.b64 	%rd30, %rd6, 3;
	add.s64 	%rd7, %rd60, %rd30;
	div.u32 	%r10, %r87, %r5;
	cvt.rn.f32.u32 	%f4, %r87;
	mov.f32 	%f5, 0f40C90FD8;
	div.rn.f32 	%f1, %f5, %f4;
	cvt.rn.f32.u32 	%f2, %r7;
	xor.b32  	%r69, %r7, 1;
	cvt.rn.f32.u32 	%f3, %r69;
	add.s32 	%r70, %r89, -1;
	setp.lt.u32 	%p4, %r70, 3;
	mov.b32 	%r94, 0;
	@%p4 bra 	$L__BB0_6;
	shr.u32 	%r72, %r5, 1;
	and.b32  	%r73, %r72, 2147483644;
	neg.s32 	%r92, %r73;
	add.s64 	%rd63, %rd7, 16;
	cvt.u64.u32 	%rd33, %r9;
	add.s64 	%rd34, %rd33, %rd6;
	shl.b64 	%rd35, %rd34, 3;
	add.s64 	%rd36, %rd61, %rd35;
	add.s64 	%rd62, %rd36, 16;
	mov.b32 	%r93, 0;
	mov.u32 	%r90, %r9;
	mov.u32 	%r91, %r89;
$L__BB0_5:
	and.b32  	%r94, %r89, 2147483644;
	ld.f32 	%f6, [%rd63+-16];
	ld.f32 	%f7, [%rd63+-12];
	mul.wide.u32 	%rd37, %r91, 8;
	add.s64 	%rd38, %rd7, %rd37;
	ld.f32 	%f8, [%rd38];
	ld.f32 	%f9, [%rd38+4];
	add.f32 	%f10, %f6, %f8;
	add.f32 	%f11, %f7, %f9;
	sub.f32 	%f12, %f6, %f8;
	sub.f32 	%f13, %f7, %f9;
	mul.lo.s32 	%r74, %r10, %r93;
	cvt.rn.f32.u32 	%f14, %r74;
	mul.f32 	%f15, %f1, %f14;
	cos.approx.f32 	%f16, %f15;
	sin.approx.f32 	%f17, %f15;
	mul.f32 	%f18, %f13, %f17;
	fma.rn.f32 	%f19, %f12, %f16, %f18;
	mul.f32 	%f20, %f13, %f16;
	mul.f32 	%f21, %f12, %f17;
	sub.f32 	%f22, %f20, %f21;
	mul.f32 	%f23, %f19, %f3;
	fma.rn.f32 	%f24, %f10, %f2, %f23;
	mul.f32 	%f25, %f22, %f3;
	fma.rn.f32 	%f26, %f11, %f2, %f25;
	cvt.u64.u32 	%rd39, %r90;
	add.s64 	%rd40, %rd39, %rd6;
	shl.b64 	%rd41, %rd40, 3;
	add.s64 	%rd42, %rd61, %rd41;
	st.f32 	[%rd42], %f24;
	st.f32 	[%rd42+4], %f26;
	ld.f32 	%f27, [%rd63+-8];
	ld.f32 	%f28, [%rd63+-4];
	ld.f32 	%f29, [%rd38+8];
	ld.f32 	%f30, [%rd38+12];
	add.f32 	%f31, %f27, %f29;
	add.f32 	%f32, %f28, %f30;
	sub.f32 	%f33, %f27, %f29;
	sub.f32 	%f34, %f28, %f30;
	add.s32 	%r75, %r74, %r10;
	cvt.rn.f32.u32 	%f35, %r75;
	mul.f32 	%f36, %f1, %f35;
	cos.approx.f32 	%f37, %f36;
	sin.approx.f32 	%f38, %f36;
	mul.f32 	%f39, %f34, %f38;
	fma.rn.f32 	%f40, %f33, %f37, %f39;
	mul.f32 	%f41, %f34, %f37;
	mul.f32 	%f42, %f33, %f38;
	sub.f32 	%f43, %f41, %f42;
	mul.f32 	%f44, %f40, %f3;
	fma.rn.f32 	%f45, %f31, %f2, %f44;
	mul.f32 	%f46, %f43, %f3;
	fma.rn.f32 	%f47, %f32, %f2, %f46;
	st.f32 	[%rd62+-8], %f45;
	st.f32 	[%rd62+-4], %f47;
	ld.f32 	%f48, [%rd63];
	ld.f32 	%f49, [%rd63+4];
	ld.f32 	%f50, [%rd38+16];
	ld.f32 	%f51, [%rd38+20];
	add.f32 	%f52, %f48, %f50;
	add.f32 	%f53, %f49, %f51;
	sub.f32 	%f54, %f48, %f50;
	sub.f32 	%f55, %f49, %f51;
	add.s32 	%r76, %r75, %r10;
	cvt.rn.f32.u32 	%f56, %r76;
	mul.f32 	%f57, %f1, %f56;
	cos.approx.f32 	%f58, %f57;
	sin.approx.f32 	%f59, %f57;
	mul.f32 	%f60, %f55, %f59;
	fma.rn.f32 	%f61, %f54, %f58, %f60;
	mul.f32 	%f62, %f55, %f58;
	mul.f32 	%f63, %f54, %f59;
	sub.f32 	%f64, %f62, %f63;
	mul.f32 	%f65, %f61, %f3;
	fma.rn.f32 	%f66, %f52, %f2, %f65;
	mul.f32 	%f67, %f64, %f3;
	fma.rn.f32 	%f68, %f53, %f2, %f67;
	st.f32 	[%rd62], %f66;
	st.f32 	[%rd62+4], %f68;
	ld.f32 	%f69, [%rd63+8];
	ld.f32 	%f70, [%rd63+12];
	ld.f32 	%f71, [%rd38+24];
	ld.f32 	%f72, [%rd38+28];
	add.f32 	%f73, %f69, %f71;
	add.f32 	%f74, %f70, %f72;
	sub.f32 	%f75, %f69, %f71;
	sub.f32 	%f76, %f70, %f72;
	add.s32 	%r77, %r76, %r10;
	cvt.rn.f32.u32 	%f77, %r77;
	mul.f32 	%f78, %f1, %f77;
	cos.approx.f32 	%f79, %f78;
	sin.approx.f32 	%f80, %f78;
	mul.f32 	%f81, %f76, %f80;
	fma.rn.f32 	%f82, %f75, %f79, %f81;
	mul.f32 	%f83, %f76, %f79;
	mul.f32 	%f84, %f75, %f80;
	sub.f32 	%f85, %f83, %f84;
	mul.f32 	%f86, %f82, %f3;
	fma.rn.f32 	%f87, %f73, %f2, %f86;
	mul.f32 	%f88, %f85, %f3;
	fma.rn.f32 	%f89, %f74, %f2, %f88;
	st.f32 	[%rd62+8], %f87;
	st.f32 	[%rd62+12], %f89;
	add.s32 	%r93, %r93, 4;
	add.s32 	%r92, %r92, 4;
	add.s32 	%r91, %r91, 4;
	add.s32 	%r90, %r90, 4;
	add.s64 	%rd63, %rd63, 32;
	add.s64 	%rd62, %rd62, 32;
	setp.ne.s32 	%p5, %r92, 0;
	@%p5 bra 	$L__BB0_5;
$L__BB0_6:
	and.b32  	%r78, %r89, 3;
	setp.eq.s32 	%p6, %r78, 0;
	@%p6 bra 	$L__BB0_10;
	cvt.u64.u32 	%rd14, %r94;
	mul.wide.u32 	%rd43, %r94, 8;
	add.s64 	%rd15, %rd7, %rd43;
	ld.f32 	%f90, [%rd15];
	ld.f32 	%f91, [%rd15+4];
	add.s32 	%r79, %r94, %r89;
	mul.wide.u32 	%rd44, %r79, 8;
	add.s64 	%rd45, %rd7, %rd44;
	ld.f32 	%f92, [%rd45];
	ld.f32 	%f93, [%rd45+4];
	add.f32 	%f94, %f90, %f92;
	add.f32 	%f95, %f91, %f93;
	sub.f32 	%f96, %f90, %f92;
	sub.f32 	%f97, %f91, %f93;
	mul.lo.s32 	%r22, %r10, %r94;
	cvt.rn.f32.u32 	%f98, %r22;
	mul.f32 	%f99, %f1, %f98;
	cos.approx.f32 	%f100, %f99;
	sin.approx.f32 	%f101, %f99;
	mul.f32 	%f102, %f97, %f101;
	fma.rn.f32 	%f103, %f96, %f100, %f102;
	mul.f32 	%f104, %f97, %f100;
	mul.f32 	%f105, %f96, %f101;
	sub.f32 	%f106, %f104, %f105;
	mul.f32 	%f107, %f103, %f3;
	fma.rn.f32 	%f108, %f94, %f2, %f107;
	mul.f32 	%f109, %f106, %f3;
	fma.rn.f32 	%f110, %f95, %f2, %f109;
	add.s32 	%r80, %r94, %r9;
	cvt.u64.u32 	%rd46, %r80;
	add.s64 	%rd47, %rd46, %rd6;
	shl.b64 	%rd48, %rd47, 3;
	add.s64 	%rd49, %rd61, %rd48;
	st.f32 	[%rd49], %f108;
	st.f32 	[%rd49+4], %f110;
	setp.eq.s32 	%p7, %r78, 1;
	@%p7 bra 	$L__BB0_10;
	ld.f32 	%f111, [%rd15+8];
	ld.f32 	%f112, [%rd15+12];
	mul.wide.u32 	%rd50, %r89, 8;
	add.s64 	%rd16, %rd15, %rd50;
	ld.f32 	%f113, [%rd16+8];
	ld.f32 	%f114, [%rd16+12];
	add.f32 	%f115, %f111, %f113;
	add.f32 	%f116, %f112, %f114;
	sub.f32 	%f117, %f111, %f113;
	sub.f32 	%f118, %f112, %f114;
	add.s32 	%r23, %r22, %r10;
	cvt.rn.f32.u32 	%f119, %r23;
	mul.f32 	%f120, %f1, %f119;
	cos.approx.f32 	%f121, %f120;
	sin.approx.f32 	%f122, %f120;
	mul.f32 	%f123, %f118, %f122;
	fma.rn.f32 	%f124, %f117, %f121, %f123;
	mul.f32 	%f125, %f118, %f121;
	mul.f32 	%f126, %f117, %f122;
	sub.f32 	%f127, %f125, %f126;
	mul.f32 	%f128, %f124, %f3;
	fma.rn.f32 	%f129, %f115, %f2, %f128;
	mul.f32 	%f130, %f127, %f3;
	fma.rn.f32 	%f131, %f116, %f2, %f130;
	cvt.u64.u32 	%rd51, %r9;
	add.s64 	%rd52, %rd14, %rd51;
	add.s64 	%rd53, %rd52, %rd6;
	shl.b64 	%rd54, %rd53, 3;
	add.s64 	%rd17, %rd61, %rd54;
	st.f32 	[%rd17+8], %f129;
	st.f32 	[%rd17+12], %f131;
	setp.eq.s32 	%p8, %r78, 2;
	@%p8 bra 	$L__BB0_10;
	ld.f32 	%f132, [%rd15+16];
	ld.f32 	%f133, [%rd15+20];
	ld.f32 	%f134, [%rd16+16];
	ld.f32 	%f135, [%rd16+20];
	add.f32 	%f136, %f132, %f134;
	add.f32 	%f137, %f133, %f135;
	sub.f32 	%f138, %f132, %f134;
	sub.f32 	%f139, %f133, %f135;
	add.s32 	%r83, %r23, %r10;
	cvt.rn.f32.u32 	%f140, %r83;
	mul.f32 	%f141, %f1, %f140;
	cos.approx.f32 	%f142, %f141;
	sin.approx.f32 	%f143, %f141;
	mul.f32 	%f144, %f139, %f143;
	fma.rn.f32 	%f145, %f138, %f142, %f144;
	mul.f32 	%f146, %f139, %f142;
	mul.f32 	%f147, %f138, %f143;
	sub.f32 	%f148, %f146, %f147;
	mul.f32 	%f149, %f145, %f3;
	fma.rn.f32 	%f150, %f136, %f2, %f149;
	mul.f32 	%f151, %f148, %f3;
	fma.rn.f32 	%f152, %f137, %f2, %f151;
	st.f32 	[%rd17+16], %f150;
	st.f32 	[%rd17+20], %f152;
$L__BB0_10:
	ld.param.u64 	%rd59, [_Z16run_funnel_stageP2tr_param_0];
	cvta.to.global.u64 	%rd55, %rd59;
	mov.u32 	%r84, %ctaid.x;
	mul.wide.u32 	%rd56, %r84, 72;
	add.s64 	%rd57, %rd55, %rd56;
	ld.global.u64 	%rd61, [%rd57+32];
	ld.global.u64 	%rd60, [%rd57+40];
	st.global.u64 	[%rd57+32], %rd60;
	st.global.u64 	[%rd57+40], %rd61;
	ld.global.v2.u32 	{%r87, %r85}, [%rd57];
	div.u32 	%r86, %r87, %r85;
	setp.gt.u32 	%p9, %r89, %r86;
	@%p9 bra 	$L__BB0_2;
$L__BB0_11:
	ret;

}
	// .globl	_Z14run_tube_stageP2tr
.visible .entry _Z14run_tube_stageP2tr(
	.param .u64 .ptr .align 1 _Z14run_tube_stageP2tr_param_0
)
{
	.reg .pred 	%p<16>;
	.reg .b32 	%r<80>;
	.reg .b32 	%f<270>;
	.reg .b64 	%rd<51>;

	ld.param.u64 	%rd20, [_Z14run_tube_stageP2tr_param_0];
	cvta.to.global.u64 	%rd21, %rd20;
	mov.u32 	%r39, %ctaid.x;
	mul.wide.u32 	%rd22, %r39, 72;
	add.s64 	%rd1, %rd21, %rd22;
	ld.global.v2.u32 	{%r79, %r78}, [%rd1];
	div.u32 	%r68, %r79, %r78;
	setp.lt.u32 	%p1, %r68, 2;
	@%p1 bra 	$L__BB1_21;
	ld.global.u32 	%r77, [%rd1+8];
$L__BB1_2:
	div.u32 	%r40, %r79, %r78;
	mul.lo.s32 	%r70, %r77, %r40;
	add.s32 	%r41, %r70, %r40;
	setp.ge.u32 	%p2, %r70, %r41;
	@%p2 bra 	$L__BB1_20;
	shr.u32 	%r10, %r68, 1;
	and.b32  	%r11, %r10, 3;
	and.b32  	%r12, %r10, 2147483644;
$L__BB1_4:
	setp.lt.u32 	%p3, %r68, 2;
	ld.global.u64 	%rd2, [%rd1+40];
	cvt.u64.u32 	%rd3, %r70;
	ld.global.u64 	%rd4, [%rd1+32];
	@%p3 bra 	$L__BB1_19;
	shl.b64 	%rd23, %rd3, 3;
	add.s64 	%rd5, %rd4, %rd23;
	add.s32 	%r43, %r10, -1;
	setp.lt.u32 	%p4, %r43, 3;
	div.u32 	%r15, %r79, %r68;
	cvt.rn.f32.u32 	%f2, %r79;
	mov.f32 	%f3, 0f40C90FD8;
	div.rn.f32 	%f1, %f3, %f2;
	mov.b32 	%r71, 0;
	@%p4 bra 	$L__BB1_8;
	shr.u32 	%r45, %r68, 1;
	and.b32  	%r46, %r45, 2147483644;
	neg.s32 	%r73, %r46;
	mul.wide.u32 	%rd24, %r70, 8;
	add.s64 	%rd25, %rd4, %rd24;
	add.s64 	%rd50, %rd25, 16;
	add.s64 	%rd26, %rd2, %rd24;
	add.s64 	%rd49, %rd26, 16;
	mov.b32 	%r74, 0;
	mov.u32 	%r72, %r10;
$L__BB1_7:
	ld.f32 	%f4, [%rd50+-16];
	ld.f32 	%f5, [%rd50+-12];
	mul.wide.u32 	%rd27, %r72, 8;
	add.s64 	%rd28, %rd5, %rd27;
	ld.f32 	%f6, [%rd28];
	ld.f32 	%f7, [%rd28+4];
	add.f32 	%f8, %f4, %f6;
	add.f32 	%f9, %f5, %f7;
	sub.f32 	%f10, %f4, %f6;
	sub.f32 	%f11, %f5, %f7;
	mul.lo.s32 	%r47, %r15, %r74;
	cvt.rn.f32.u32 	%f12, %r47;
	mul.f32 	%f13, %f1, %f12;
	cos.approx.f32 	%f14, %f13;
	sin.approx.f32 	%f15, %f13;
	mul.f32 	%f16, %f11, %f15;
	fma.rn.f32 	%f17, %f10, %f14, %f16;
	mul.f32 	%f18, %f11, %f14;
	mul.f32 	%f19, %f10, %f15;
	sub.f32 	%f20, %f18, %f19;
	fma.rn.f32 	%f21, %f17, 0f00000000, %f8;
	fma.rn.f32 	%f22, %f20, 0f00000000, %f9;
	st.f32 	[%rd49+-16], %f21;
	st.f32 	[%rd49+-12], %f22;
	ld.f32 	%f23, [%rd50+-8];
	ld.f32 	%f24, [%rd50+-4];
	ld.f32 	%f25, [%rd28+8];
	ld.f32 	%f26, [%rd28+12];
	add.f32 	%f27, %f23, %f25;
	add.f32 	%f28, %f24, %f26;
	sub.f32 	%f29, %f23, %f25;
	sub.f32 	%f30, %f24, %f26;
	add.s32 	%r48, %r47, %r15;
	cvt.rn.f32.u32 	%f31, %r48;
	mul.f32 	%f32, %f1, %f31;
	cos.approx.f32 	%f33, %f32;
	sin.approx.f32 	%f34, %f32;
	mul.f32 	%f35, %f30, %f34;
	fma.rn.f32 	%f36, %f29, %f33, %f35;
	mul.f32 	%f37, %f30, %f33;
	mul.f32 	%f38, %f29, %f34;
	sub.f32 	%f39, %f37, %f38;
	fma.rn.f32 	%f40, %f36, 0f00000000, %f27;
	fma.rn.f32 	%f41, %f39, 0f00000000, %f28;
	st.f32 	[%rd49+-8], %f40;
	st.f32 	[%rd49+-4], %f41;
	ld.f32 	%f42, [%rd50];
	ld.f32 	%f43, [%rd50+4];
	ld.f32 	%f44, [%rd28+16];
	ld.f32 	%f45, [%rd28+20];
	add.f32 	%f46, %f42, %f44;
	add.f32 	%f47, %f43, %f45;
	sub.f32 	%f48, %f42, %f44;
	sub.f32 	%f49, %f43, %f45;
	add.s32 	%r49, %r48, %r15;
	cvt.rn.f32.u32 	%f50, %r49;
	mul.f32 	%f51, %f1, %f50;
	cos.approx.f32 	%f52, %f51;
	sin.approx.f32 	%f53, %f51;
	mul.f32 	%f54, %f49, %f53;
	fma.rn.f32 	%f55, %f48, %f52, %f54;
	mul.f32 	%f56, %f49, %f52;
	mul.f32 	%f57, %f48, %f53;
	sub.f32 	%f58, %f56, %f57;
	fma.rn.f32 	%f59, %f55, 0f00000000, %f46;
	fma.rn.f32 	%f60, %f58, 0f00000000, %f47;
	st.f32 	[%rd49], %f59;
	st.f32 	[%rd49+4], %f60;
	ld.f32 	%f61, [%rd50+8];
	ld.f32 	%f62, [%rd50+12];
	ld.f32 	%f63, [%rd28+24];
	ld.f32 	%f64, [%rd28+28];
	add.f32 	%f65, %f61, %f63;
	add.f32 	%f66, %f62, %f64;
	sub.f32 	%f67, %f61, %f63;
	sub.f32 	%f68, %f62, %f64;
	add.s32 	%r50, %r49, %r15;
	cvt.rn.f32.u32 	%f69, %r50;
	mul.f32 	%f70, %f1, %f69;
	cos.approx.f32 	%f71, %f70;
	sin.approx.f32 	%f72, %f70;
	mul.f32 	%f73, %f68, %f72;
	fma.rn.f32 	%f74, %f67, %f71, %f73;
	mul.f32 	%f75, %f68, %f71;
	mul.f32 	%f76, %f67, %f72;
	sub.f32 	%f77, %f75, %f76;
	fma.rn.f32 	%f78, %f74, 0f00000000, %f65;
	fma.rn.f32 	%f79, %f77, 0f00000000, %f66;
	st.f32 	[%rd49+8], %f78;
	st.f32 	[%rd49+12], %f79;
	add.s32 	%r74, %r74, 4;
	add.s32 	%r73, %r73, 4;
	add.s32 	%r72, %r72, 4;
	add.s64 	%rd50, %rd50, 32;
	add.s64 	%rd49, %rd49, 32;
	setp.eq.s32 	%p5, %r73, 0;
	mov.u32 	%r71, %r12;
	@%p5 bra 	$L__BB1_8;
	bra.uni 	$L__BB1_7;
$L__BB1_8:
	mul.wide.u32 	%rd29, %r70, 8;
	add.s64 	%rd8, %rd2, %rd29;
	setp.eq.s32 	%p6, %r11, 0;
	@%p6 bra 	$L__BB1_12;
	setp.eq.s32 	%p7, %r11, 1;
	mul.wide.u32 	%rd30, %r71, 8;
	add.s64 	%rd9, %rd5, %rd30;
	ld.f32 	%f80, [%rd9];
	ld.f32 	%f81, [%rd9+4];
	add.s32 	%r51, %r71, %r10;
	mul.wide.u32 	%rd31, %r51, 8;
	add.s64 	%rd32, %rd5, %rd31;
	ld.f32 	%f82, [%rd32];
	ld.f32 	%f83, [%rd32+4];
	add.f32 	%f84, %f80, %f82;
	add.f32 	%f85, %f81, %f83;
	sub.f32 	%f86, %f80, %f82;
	sub.f32 	%f87, %f81, %f83;
	mul.lo.s32 	%r18, %r15, %r71;
	cvt.rn.f32.u32 	%f88, %r18;
	mul.f32 	%f89, %f1, %f88;
	cos.approx.f32 	%f90, %f89;
	sin.approx.f32 	%f91, %f89;
	mul.f32 	%f92, %f87, %f91;
	fma.rn.f32 	%f93, %f86, %f90, %f92;
	mul.f32 	%f94, %f87, %f90;
	mul.f32 	%f95, %f86, %f91;
	sub.f32 	%f96, %f94, %f95;
	fma.rn.f32 	%f97, %f93, 0f00000000, %f84;
	fma.rn.f32 	%f98, %f96, 0f00000000, %f85;
	add.s64 	%rd10, %rd8, %rd30;
	st.f32 	[%rd10], %f97;
	st.f32 	[%rd10+4], %f98;
	@%p7 bra 	$L__BB1_12;
	setp.eq.s32 	%p8, %r11, 2;
	ld.f32 	%f99, [%rd9+8];
	ld.f32 	%f100, [%rd9+12];
	mul.wide.u32 	%rd33, %r10, 8;
	add.s64 	%rd11, %rd9, %rd33;
	ld.f32 	%f101, [%rd11+8];
	ld.f32 	%f102, [%rd11+12];
	add.f32 	%f103, %f99, %f101;
	add.f32 	%f104, %f100, %f102;
	sub.f32 	%f105, %f99, %f101;
	sub.f32 	%f106, %f100, %f102;
	add.s32 	%r19, %r18, %r15;
	cvt.rn.f32.u32 	%f107, %r19;
	mul.f32 	%f108, %f1, %f107;
	cos.approx.f32 	%f109, %f108;
	sin.approx.f32 	%f110, %f108;
	mul.f32 	%f111, %f106, %f110;
	fma.rn.f32 	%f112, %f105, %f109, %f111;
	mul.f32 	%f113, %f106, %f109;
	mul.f32 	%f114, %f105, %f110;
	sub.f32 	%f115, %f113, %f114;
	fma.rn.f32 	%f116, %f112, 0f00000000, %f103;
	fma.rn.f32 	%f117, %f115, 0f00000000, %f104;
	st.f32 	[%rd10+8], %f116;
	st.f32 	[%rd10+12], %f117;
	@%p8 bra 	$L__BB1_12;
	ld.f32 	%f118, [%rd9+16];
	ld.f32 	%f119, [%rd9+20];
	ld.f32 	%f120, [%rd11+16];
	ld.f32 	%f121, [%rd11+20];
	add.f32 	%f122, %f118, %f120;
	add.f32 	%f123, %f119, %f121;
	sub.f32 	%f124, %f118, %f120;
	sub.f32 	%f125, %f119, %f121;
	add.s32 	%r52, %r19, %r15;
	cvt.rn.f32.u32 	%f126, %r52;
	mul.f32 	%f127, %f1, %f126;
	cos.approx.f32 	%f128, %f127;
	sin.approx.f32 	%f129, %f127;
	mul.f32 	%f130, %f125, %f129;
	fma.rn.f32 	%f131, %f124, %f128, %f130;
	mul.f32 	%f132, %f125, %f128;
	mul.f32 	%f133, %f124, %f129;
	sub.f32 	%f134, %f132, %f133;
	fma.rn.f32 	%f135, %f131, 0f00000000, %f122;
	fma.rn.f32 	%f136, %f134, 0f00000000, %f123;
	st.f32 	[%rd10+16], %f135;
	st.f32 	[%rd10+20], %f136;
$L__BB1_12:
	setp.lt.u32 	%p9, %r43, 3;
	mov.b32 	%r76, 0;
	@%p9 bra 	$L__BB1_15;
	mov.b32 	%r75, 0;
$L__BB1_14:
	mul.wide.u32 	%rd34, %r75, 8;
	add.s64 	%rd35, %rd5, %rd34;
	ld.f32 	%f137, [%rd35];
	ld.f32 	%f138, [%rd35+4];
	add.s32 	%r56, %r75, %r10;
	mul.wide.u32 	%rd36, %r56, 8;
	add.s64 	%rd37, %rd5, %rd36;
	ld.f32 	%f139, [%rd37];
	ld.f32 	%f140, [%rd37+4];
	add.f32 	%f141, %f137, %f139;
	add.f32 	%f142, %f138, %f140;
	sub.f32 	%f143, %f137, %f139;
	sub.f32 	%f144, %f138, %f140;
	mul.lo.s32 	%r57, %r15, %r75;
	cvt.rn.f32.u32 	%f145, %r57;
	mul.f32 	%f146, %f1, %f145;
	cos.approx.f32 	%f147, %f146;
	sin.approx.f32 	%f148, %f146;
	mul.f32 	%f149, %f144, %f148;
	fma.rn.f32 	%f150, %f143, %f147, %f149;
	mul.f32 	%f151, %f144, %f147;
	mul.f32 	%f152, %f143, %f148;
	sub.f32 	%f153, %f151, %f152;
	fma.rn.f32 	%f154, %f141, 0f00000000, %f150;
	fma.rn.f32 	%f155, %f142, 0f00000000, %f153;
	add.s64 	%rd38, %rd8, %rd36;
	st.f32 	[%rd38], %f154;
	st.f32 	[%rd38+4], %f155;
	ld.f32 	%f156, [%rd35+8];
	ld.f32 	%f157, [%rd35+12];
	ld.f32 	%f158, [%rd37+8];
	ld.f32 	%f159, [%rd37+12];
	add.f32 	%f160, %f156, %f158;
	add.f32 	%f161, %f157, %f159;
	sub.f32 	%f162, %f156, %f158;
	sub.f32 	%f163, %f157, %f159;
	add.s32 	%r58, %r57, %r15;
	cvt.rn.f32.u32 	%f164, %r58;
	mul.f32 	%f165, %f1, %f164;
	cos.approx.f32 	%f166, %f165;
	sin.approx.f32 	%f167, %f165;
	mul.f32 	%f168, %f163, %f167;
	fma.rn.f32 	%f169, %f162, %f166, %f168;
	mul.f32 	%f170, %f163, %f166;
	mul.f32 	%f171, %f162, %f167;
	sub.f32 	%f172, %f170, %f171;
	fma.rn.f32 	%f173, %f160, 0f00000000, %f169;
	fma.rn.f32 	%f174, %f161, 0f00000000, %f172;
	st.f32 	[%rd38+8], %f173;
	st.f32 	[%rd38+12], %f174;
	ld.f32 	%f175, [%rd35+16];
	ld.f32 	%f176, [%rd35+20];
	ld.f32 	%f177, [%rd37+16];
	ld.f32 	%f178, [%rd37+20];
	add.f32 	%f179, %f175, %f177;
	add.f32 	%f180, %f176, %f178;
	sub.f32 	%f181, %f175, %f177;
	sub.f32 	%f182, %f176, %f178;
	add.s32 	%r59, %r58, %r15;
	cvt.rn.f32.u32 	%f183, %r59;
	mul.f32 	%f184, %f1, %f183;
	cos.approx.f32 	%f185, %f184;
	sin.approx.f32 	%f186, %f184;
	mul.f32 	%f187, %f182, %f186;
	fma.rn.f32 	%f188, %f181, %f185, %f187;
	mul.f32 	%f189, %f182, %f185;
	mul.f32 	%f190, %f181, %f186;
	sub.f32 	%f191, %f189, %f190;
	fma.rn.f32 	%f192, %f179, 0f00000000, %f188;
	fma.rn.f32 	%f193, %f180, 0f00000000, %f191;
	st.f32 	[%rd38+16], %f192;
	st.f32 	[%rd38+20], %f193;
	ld.f32 	%f194, [%rd35+24];
	ld.f32 	%f195, [%rd35+28];
	ld.f32 	%f196, [%rd37+24];
	ld.f32 	%f197, [%rd37+28];
	add.f32 	%f198, %f194, %f196;
	add.f32 	%f199, %f195, %f197;
	sub.f32 	%f200, %f194, %f196;
	sub.f32 	%f201, %f195, %f197;
	add.s32 	%r60, %r59, %r15;
	cvt.rn.f32.u32 	%f202, %r60;
	mul.f32 	%f203, %f1, %f202;
	cos.approx.f32 	%f204, %f203;
	sin.approx.f32 	%f205, %f203;
	mul.f32 	%f206, %f201, %f205;
	fma.rn.f32 	%f207, %f200, %f204, %f206;
	mul.f32 	%f208, %f201, %f204;
	mul.f32 	%f209, %f200, %f205;
	sub.f32 	%f210, %f208, %f209;
	fma.rn.f32 	%f211, %f198, 0f00000000, %f207;
	fma.rn.f32 	%f212, %f199, 0f00000000, %f210;
	st.f32 	[%rd38+24], %f211;
	st.f32 	[%rd38+28], %f212;
	add.s32 	%r75, %r75, 4;
	setp.ne.s32 	%p10, %r75, %r12;
	mov.u32 	%r76, %r12;
	@%p10 bra 	$L__BB1_14;
$L__BB1_15:
	setp.eq.s32 	%p11, %r11, 0;
	@%p11 bra 	$L__BB1_19;
	setp.eq.s32 	%p12, %r11, 1;
	cvt.u64.u32 	%rd16, %r76;
	mul.wide.u32 	%rd39, %r76, 8;
	add.s64 	%rd17, %rd5, %rd39;
	ld.f32 	%f213, [%rd17];
	ld.f32 	%f214, [%rd17+4];
	add.s32 	%r61, %r76, %r10;
	mul.wide.u32 	%rd40, %r61, 8;
	add.s64 	%rd41, %rd5, %rd40;
	ld.f32 	%f215, [%rd41];
	ld.f32 	%f216, [%rd41+4];
	add.f32 	%f217, %f213, %f215;
	add.f32 	%f218, %f214, %f216;
	sub.f32 	%f219, %f213, %f215;
	sub.f32 	%f220, %f214, %f216;
	mul.lo.s32 	%r29, %r15, %r76;
	cvt.rn.f32.u32 	%f221, %r29;
	mul.f32 	%f222, %f1, %f221;
	cos.approx.f32 	%f223, %f222;
	sin.approx.f32 	%f224, %f222;
	mul.f32 	%f225, %f220, %f224;
	fma.rn.f32 	%f226, %f219, %f223, %f225;
	mul.f32 	%f227, %f220, %f223;
	mul.f32 	%f228, %f219, %f224;
	sub.f32 	%f229, %f227, %f228;
	fma.rn.f32 	%f230, %f217, 0f00000000, %f226;
	fma.rn.f32 	%f231, %f218, 0f00000000, %f229;
	add.s64 	%rd42, %rd8, %rd40;
	st.f32 	[%rd42], %f230;
	st.f32 	[%rd42+4], %f231;
	@%p12 bra 	$L__BB1_19;
	setp.eq.s32 	%p13, %r11, 2;
	ld.f32 	%f232, [%rd17+8];
	ld.f32 	%f233, [%rd17+12];
	cvt.u64.u32 	%rd43, %r10;
	add.s64 	%rd44, %rd16, %rd43;
	mul.wide.u32 	%rd45, %r10, 8;
	add.s64 	%rd18, %rd17, %rd45;
	ld.f32 	%f234, [%rd18+8];
	ld.f32 	%f235, [%rd18+12];
	add.f32 	%f236, %f232, %f234;
	add.f32 	%f237, %f233, %f235;
	sub.f32 	%f238, %f232, %f234;
	sub.f32 	%f239, %f233, %f235;
	add.s32 	%r30, %r29, %r15;
	cvt.rn.f32.u32 	%f240, %r30;
	mul.f32 	%f241, %f1, %f240;
	cos.approx.f32 	%f242, %f241;
	sin.approx.f32 	%f243, %f241;
	mul.f32 	%f244, %f239, %f243;
	fma.rn.f32 	%f245, %f238, %f242, %f244;
	mul.f32 	%f246, %f239, %f242;
	mul.f32 	%f247, %f238, %f243;
	sub.f32 	%f248, %f246, %f247;
	fma.rn.f32 	%f249, %f236, 0f00000000, %f245;
	fma.rn.f32 	%f250, %f237, 0f00000000, %f248;
	shl.b64 	%rd46, %rd44, 3;
	add.s64 	%rd19, %rd8, %rd46;
	st.f32 	[%rd19+8], %f249;
	st.f32 	[%rd19+12], %f250;
	@%p13 bra 	$L__BB1_19;
	ld.f32 	%f251, [%rd17+16];
	ld.f32 	%f252, [%rd17+20];
	ld.f32 	%f253, [%rd18+16];
	ld.f32 	%f254, [%rd18+20];
	add.f32 	%f255, %f251, %f253;
	add.f32 	%f256, %f252, %f254;
	sub.f32 	%f257, %f251, %f253;
	sub.f32 	%f258, %f252, %f254;
	add.s32 	%r62, %r30, %r15;
	cvt.rn.f32.u32 	%f259, %r62;
	mul.f32 	%f260, %f1, %f259;
	cos.approx.f32 	%f261, %f260;
	sin.approx.f32 	%f262, %f260;
	mul.f32 	%f263, %f258, %f262;
	fma.rn.f32 	%f264, %f257, %f261, %f263;
	mul.f32 	%f265, %f258, %f261;
	mul.f32 	%f266, %f257, %f262;
	sub.f32 	%f267, %f265, %f266;
	fma.rn.f32 	%f268, %f255, 0f00000000, %f264;
	fma.rn.f32 	%f269, %f256, 0f00000000, %f267;
	st.f32 	[%rd19+16], %f268;
	st.f32 	[%rd19+20], %f269;
$L__BB1_19:
	add.s32 	%r70, %r70, %r68;
	ld.global.v2.u32 	{%r79, %r78}, [%rd1];
	div.u32 	%r63, %r79, %r78;
	ld.global.u32 	%r77, [%rd1+8];
	mad.lo.s32 	%r64, %r77, %r63, %r63;
	setp.lt.u32 	%p14, %r70, %r64;
	@%p14 bra 	$L__BB1_4;
$L__BB1_20:
	ld.global.u64 	%rd47, [%rd1+32];
	ld.global.u64 	%rd48, [%rd1+40];
	st.global.u64 	[%rd1+32], %rd48;
	st.global.u64 	[%rd1+40], %rd47;
	shr.u32 	%r38, %r68, 1;
	setp.gt.u32 	%p15, %r68, 3;
	mov.u32 	%r68, %r38;
	@%p15 bra 	$L__BB1_2;
$L__BB1_21:
	ret;

}


// ===== COMPILED SASS (sm_100) =====

	.target	sm_100

	.elftype	@"ET_EXEC"


//--------------------- .note.nv.tkinfo           --------------------------
	.section	.note.nv.tkinfo,"",@"SHT_NOTE"
	.sectionflags	@"SHF_NOTE_NV_TKINFO"
	.tkinfo
        /*0018*/ 	.word	0x00000002
        /*0030*/ 	.string	""
        /*0030*/ 	.string	"ptxas"
        /*0030*/ 	.string	"Cuda compilation tools, release 13.0, V13.0.88"
        /*0030*/ 	.string	"Build cuda_13.0.r13.0/compiler.36424714_0"
        /*0030*/ 	.string	"-arch sm_100 -m 64 "



//--------------------- .note.nv.cuinfo           --------------------------
	.section	.note.nv.cuinfo,"",@"SHT_NOTE"
	.sectionflags	@"SHF_NOTE_NV_CUINFO"
        /*0018*/ 	.short	0x0002
        /*001a*/ 	.short	0x0064
        /*001c*/ 	.short	0x0082
	.zero		2


//--------------------- .nv.info                  --------------------------
	.section	.nv.info,"",@"SHT_CUDA_INFO"
	.align	4


	//----- nvinfo : EIATTR_REGCOUNT
	.align		4
        /*0000*/ 	.byte	0x04, 0x2f
        /*0002*/ 	.short	(.L_1 - .L_0)
	.align		4
.L_0:
        /*0004*/ 	.word	index@(_Z16run_funnel_stageP2tr)
        /*0008*/ 	.word	0x00000027


	//----- nvinfo : EIATTR_FRAME_SIZE
	.align		4
.L_1:
        /*000c*/ 	.byte	0x04, 0x11
        /*000e*/ 	.short	(.L_3 - .L_2)
	.align		4
.L_2:
        /*0010*/ 	.word	index@($__internal_1_$__cuda_sm3x_div_rn_noftz_f32_slowpath)
        /*0014*/ 	.word	0x00000080


	//----- nvinfo : EIATTR_FRAME_SIZE
	.align		4
.L_3:
        /*0018*/ 	.byte	0x04, 0x11
        /*001a*/ 	.short	(.L_5 - .L_4)
	.align		4
.L_4:
        /*001c*/ 	.word	index@(_Z16run_funnel_stageP2tr)
        /*0020*/ 	.word	0x00000080


	//----- nvinfo : EIATTR_REGCOUNT
	.align		4
.L_5:
        /*0024*/ 	.byte	0x04, 0x2f
        /*0026*/ 	.short	(.L_7 - .L_6)
	.align		4
.L_6:
        /*0028*/ 	.word	index@(_Z14run_tube_stageP2tr)
        /*002c*/ 	.word	0x00000020


	//----- nvinfo : EIATTR_FRAME_SIZE
	.align		4
.L_7:
        /*0030*/ 	.byte	0x04, 0x11
        /*0032*/ 	.short	(.L_9 - .L_8)
	.align		4
.L_8:
        /*0034*/ 	.word	index@($__internal_0_$__cuda_sm3x_div_rn_noftz_f32_slowpath)
        /*0038*/ 	.word	0x00000000


	//----- nvinfo : EIATTR_FRAME_SIZE
	.align		4
.L_9:
        /*003c*/ 	.byte	0x04, 0x11
        /*003e*/ 	.short	(.L_11 - .L_10)
	.align		4
.L_10:
        /*0040*/ 	.word	index@(_Z14run_tube_stageP2tr)
        /*0044*/ 	.word	0x00000000


	//----- nvinfo : EIATTR_MIN_STACK_SIZE
	.align		4
.L_11:
        /*0048*/ 	.byte	0x04, 0x12
        /*004a*/ 	.short	(.L_13 - .L_12)
	.align		4
.L_12:
        /*004c*/ 	.word	index@(_Z14run_tube_stageP2tr)
        /*0050*/ 	.word	0x00000000


	//----- nvinfo : EIATTR_MIN_STACK_SIZE
	.align		4
.L_13:
        /*0054*/ 	.byte	0x04, 0x12
        /*0056*/ 	.short	(.L_15 - .L_14)
	.align		4
.L_14:
        /*0058*/ 	.word	index@(_Z16run_funnel_stageP2tr)
        /*005c*/ 	.word	0x00000080
.L_15:


//--------------------- .nv.compat                --------------------------
	.section	.nv.compat,"",@"SHT_CUDA_COMPAT_INFO"
	.align	4
        /*0000*/ 	.byte	0x02, 0x09, 0x00, 0x00, 0x02, 0x02, 0x01, 0x00, 0x02, 0x05, 0x05, 0x00, 0x03, 0x07, 0x01, 0x01
        /*0010*/ 	.byte	0x02, 0x03, 0x00, 0x00, 0x02, 0x06, 0x01, 0x00, 0x04, 0x0b, 0x08, 0x00, 0x01, 0x00, 0x00, 0x00
        /*0020*/ 	.byte	0x00, 0x00, 0x00, 0x00


//--------------------- .nv.info._Z14run_tube_stageP2tr --------------------------
	.section	.nv.info._Z14run_tube_stageP2tr,"",@"SHT_CUDA_INFO"
	.sectionflags	@""
	.align	4


	//----- nvinfo : EIATTR_CUDA_API_VERSION
	.align		4
        /*0000*/ 	.byte	0x04, 0x37
        /*0002*/ 	.short	(.L_17 - .L_16)
.L_16:
        /*0004*/ 	.word	0x00000082


	//----- nvinfo : EIATTR_KPARAM_INFO
	.align		4
.L_17:
        /*0008*/ 	.byte	0x04, 0x17
        /*000a*/ 	.short	(.L_19 - .L_18)
.L_18:
        /*000c*/ 	.word	0x00000000
        /*0010*/ 	.short	0x0000
        /*0012*/ 	.short	0x0000
        /*0014*/ 	.byte	0x00, 0xf5, 0x21, 0x00


	//----- nvinfo : EIATTR_SPARSE_MMA_MASK
	.align		4
.L_19:
        /*0018*/ 	.byte	0x03, 0x50
        /*001a*/ 	.short	0x0000


	//----- nvinfo : EIATTR_MAXREG_COUNT
	.align		4
        /*001c*/ 	.byte	0x03, 0x1b
        /*001e*/ 	.short	0x00ff


	//----- nvinfo : EIATTR_MERCURY_ISA_VERSION
	.align		4
        /*0020*/ 	.byte	0x03, 0x5f
        /*0022*/ 	.short	0x0101


	//----- nvinfo : EIATTR_VRC_CTA_INIT_COUNT
	.align		4
        /*0024*/ 	.byte	0x02, 0x4a
	.zero		1
	.zero		1


	//----- nvinfo : EIATTR_EXIT_INSTR_OFFSETS
	.align		4
        /*0028*/ 	.byte	0x04, 0x1c
        /*002a*/ 	.short	(.L_21 - .L_20)


	//   ....[0]....
.L_20:
        /*002c*/ 	.word	0x00000220


	//   ....[1]....
        /*0030*/ 	.word	0x00002130


	//----- nvinfo : EIATTR_CRS_STACK_SIZE
	.align		4
.L_21:
        /*0034*/ 	.byte	0x04, 0x1e
        /*0036*/ 	.short	(.L_23 - .L_22)
.L_22:
        /*0038*/ 	.word	0x00000000


	//----- nvinfo : EIATTR_CBANK_PARAM_SIZE
	.align		4
.L_23:
        /*003c*/ 	.byte	0x03, 0x19
        /*003e*/ 	.short	0x0008


	//----- nvinfo : EIATTR_PARAM_CBANK
	.align		4
        /*0040*/ 	.byte	0x04, 0x0a
        /*0042*/ 	.short	(.L_25 - .L_24)
	.align		4
.L_24:
        /*0044*/ 	.word	index@(.nv.constant0._Z14run_tube_stageP2tr)
        /*0048*/ 	.short	0x0380
        /*004a*/ 	.short	0x0008


	//----- nvinfo : EIATTR_SW_WAR
	.align		4
.L_25:
        /*004c*/ 	.byte	0x04, 0x36
        /*004e*/ 	.short	(.L_27 - .L_26)
.L_26:
        /*0050*/ 	.word	0x00000008
.L_27:


//--------------------- .nv.info._Z16run_funnel_stageP2tr --------------------------
	.section	.nv.info._Z16run_funnel_stageP2tr,"",@"SHT_CUDA_INFO"
	.sectionflags	@""
	.align	4


	//----- nvinfo : EIATTR_CUDA_API_VERSION
	.align		4
        /*0000*/ 	.byte	0x04, 0x37
        /*0002*/ 	.short	(.L_29 - .L_28)
.L_28:
        /*0004*/ 	.word	0x00000082


	//----- nvinfo : EIATTR_KPARAM_INFO
	.align		4
.L_29:
        /*0008*/ 	.byte	0x04, 0x17
        /*000a*/ 	.short	(.L_31 - .L_30)
.L_30:
        /*000c*/ 	.word	0x00000000
        /*0010*/ 	.short	0x0000
        /*0012*/ 	.short	0x0000
        /*0014*/ 	.byte	0x00, 0xf5, 0x21, 0x00


	//----- nvinfo : EIATTR_SPARSE_MMA_MASK
	.align		4
.L_31:
        /*0018*/ 	.byte	0x03, 0x50
        /*001a*/ 	.short	0x0000


	//----- nvinfo : EIATTR_MAXREG_COUNT
	.align		4
        /*001c*/ 	.byte	0x03, 0x1b
        /*001e*/ 	.short	0x00ff


	//----- nvinfo : EIATTR_MERCURY_ISA_VERSION
	.align		4
        /*0020*/ 	.byte	0x03, 0x5f
        /*0022*/ 	.short	0x0101


	//----- nvinfo : EIATTR_VRC_CTA_INIT_COUNT
	.align		4
        /*0024*/ 	.byte	0x02, 0x4a
	.zero		1
	.zero		1


	//----- nvinfo : EIATTR_EXIT_INSTR_OFFSETS
	.align		4
        /*0028*/ 	.byte	0x04, 0x1c
        /*002a*/ 	.short	(.L_33 - .L_32)


	//   ....[0]....
.L_32:
        /*002c*/ 	.word	0x00000450


	//   ....[1]....
        /*0030*/ 	.word	0x00001740


	//----- nvinfo : EIATTR_CRS_STACK_SIZE
	.align		4
.L_33:
        /*0034*/ 	.byte	0x04, 0x1e
        /*0036*/ 	.short	(.L_35 - .L_34)
.L_34:
        /*0038*/ 	.word	0x00000000


	//----- nvinfo : EIATTR_CBANK_PARAM_SIZE
	.align		4
.L_35:
        /*003c*/ 	.byte	0x03, 0x19
        /*003e*/ 	.short	0x0008


	//----- nvinfo : EIATTR_PARAM_CBANK
	.align		4
        /*0040*/ 	.byte	0x04, 0x0a
        /*0042*/ 	.short	(.L_37 - .L_36)
	.align		4
.L_36:
        /*0044*/ 	.word	index@(.nv.constant0._Z16run_funnel_stageP2tr)
        /*0048*/ 	.short	0x0380
        /*004a*/ 	.short	0x0008


	//----- nvinfo : EIATTR_SW_WAR
	.align		4
.L_37:
        /*004c*/ 	.byte	0x04, 0x36
        /*004e*/ 	.short	(.L_39 - .L_38)
.L_38:
        /*0050*/ 	.word	0x00000008
.L_39:


//--------------------- .nv.callgraph             --------------------------
	.section	.nv.callgraph,"",@"SHT_CUDA_CALLGRAPH"
	.align	4
	.sectionentsize	8
	.align		4
        /*0000*/ 	.word	0x00000000
	.align		4
        /*0004*/ 	.word	0xffffffff
	.align		4
        /*0008*/ 	.word	0x00000000
	.align		4
        /*000c*/ 	.word	0xfffffffe
	.align		4
        /*0010*/ 	.word	0x00000000
	.align		4
        /*0014*/ 	.word	0xfffffffd
	.align		4
        /*0018*/ 	.word	0x00000000
	.align		4
        /*001c*/ 	.word	0xfffffffc


//--------------------- .text._Z14run_tube_stageP2tr --------------------------
	.section	.text._Z14run_tube_stageP2tr,"ax",@progbits
	.align	128
        .global         _Z14run_tube_stageP2tr
        .type           _Z14run_tube_stageP2tr,@function
        .size           _Z14run_tube_stageP2tr,(.L_x_34 - _Z14run_tube_stageP2tr)
        .other          _Z14run_tube_stageP2tr,@"STO_CUDA_ENTRY STV_DEFAULT"
_Z14run_tube_stageP2tr:
.text._Z14run_tube_stageP2tr:
[----:B------:R-:W-:Y:S08]  /*0000*/  LDC R1, c[0x0][0x37c] ;  /* 0x0000df00ff017b82 */ /* 0x000ff00000000800 */
[----:B------:R-:W0:Y:S01]  /*0010*/  S2UR UR4, SR_CTAID.X ;  /* 0x00000000000479c3 */ /* 0x000e220000002500 */
[----:B------:R-:W0:Y:S01]  /*0020*/  LDCU.64 UR6, c[0x0][0x380] ;  /* 0x00007000ff0677ac */ /* 0x000e220008000a00 */
[----:B------:R-:W1:Y:S01]  /*0030*/  LDCU.64 UR10, c[0x0][0x358] ;  /* 0x00006b00ff0a77ac */ /* 0x000e620008000a00 */
[----:B0-----:R-:W-:-:S06]  /*0040*/  UIMAD.WIDE.U32 UR6, UR4, 0x48, UR6 ;  /* 0x00000048040678a5 */ /* 0x001fcc000f8e0006 */
[----:B------:R-:W-:Y:S02]  /*0050*/  MOV R2, UR6 ;  /* 0x0000000600027c02 */ /* 0x000fe40008000f00 */
[----:B------:R-:W-:-:S06]  /*0060*/  MOV R3, UR7 ;  /* 0x0000000700037c02 */ /* 0x000fcc0008000f00 */
[----:B-1----:R-:W2:Y:S02]  /*0070*/  LDG.E.64 R2, desc[UR10][R2.64] ;  /* 0x0000000a02027981 */ /* 0x002ea4000c1e1b00 */
[----:B--2---:R-:W0:Y:S01]  /*0080*/  I2F.U32.RP R0, R3 ;  /* 0x0000000300007306 */ /* 0x004e220000209000 */
[----:B------:R-:W-:Y:S02]  /*0090*/  IADD3 R7, PT, PT, RZ, -R3, RZ ;  /* 0x80000003ff077210 */ /* 0x000fe40007ffe0ff */
[----:B------:R-:W-:-:S05]  /*00a0*/  ISETP.NE.U32.AND P1, PT, R3, RZ, PT ;  /* 0x000000ff0300720c */ /* 0x000fca0003f25070 */
[----:B0-----:R-:W0:Y:S02]  /*00b0*/  MUFU.RCP R0, R0 ;  /* 0x0000000000007308 */ /* 0x001e240000001000 */
[----:B0-----:R-:W-:-:S06]  /*00c0*/  IADD3 R4, PT, PT, R0, 0xffffffe, RZ ;  /* 0x0ffffffe00047810 */ /* 0x001fcc0007ffe0ff */
[----:B------:R0:W1:Y:S02]  /*00d0*/  F2I.FTZ.U32.TRUNC.NTZ R5, R4 ;  /* 0x0000000400057305 */ /* 0x000064000021f000 */
[----:B0-----:R-:W-:Y:S02]  /*00e0*/  HFMA2 R4, -RZ, RZ, 0, 0 ;  /* 0x00000000ff047431 */ /* 0x001fe400000001ff */
[----:B-1----:R-:W-:-:S04]  /*00f0*/  IMAD R7, R7, R5, RZ ;  /* 0x0000000507077224 */ /* 0x002fc800078e02ff */
[----:B------:R-:W-:-:S06]  /*0100*/  IMAD.HI.U32 R5, R5, R7, R4 ;  /* 0x0000000705057227 */ /* 0x000fcc00078e0004 */
[----:B------:R-:W-:-:S05]  /*0110*/  IMAD.HI.U32 R5, R5, R2, RZ ;  /* 0x0000000205057227 */ /* 0x000fca00078e00ff */
[----:B------:R-:W-:-:S13]  /*0120*/  R2UR UR4, R5 ;  /* 0x00000000050472ca */ /* 0x000fda00000e0000 */
[----:B------:R-:W-:Y:S02]  /*0130*/  IADD3 R5, PT, PT, RZ, -UR4, RZ ;  /* 0x80000004ff057c10 */ /* 0x000fe4000fffe0ff */
[----:B------:R-:W-:-:S03]  /*0140*/  MOV R4, UR4 ;  /* 0x0000000400047c02 */ /* 0x000fc60008000f00 */
[----:B------:R-:W-:-:S05]  /*0150*/  IMAD R0, R3, R5, R2 ;  /* 0x0000000503007224 */ /* 0x000fca00078e0202 */
[----:B------:R-:W-:-:S13]  /*0160*/  ISETP.GE.U32.AND P0, PT, R0, R3, PT ;  /* 0x000000030000720c */ /* 0x000fda0003f06070 */
[----:B------:R-:W-:Y:S02]  /*0170*/  @P0 IADD3 R4, PT, PT, R4, 0x1, RZ ;  /* 0x0000000104040810 */ /* 0x000fe40007ffe0ff */
[----:B------:R-:W-:Y:S02]  /*0180*/  @P0 IADD3 R0, PT, PT, -R3, R0, RZ ;  /* 0x0000000003000210 */ /* 0x000fe40007ffe1ff */
[----:B------:R-:W-:Y:S02]  /*0190*/  @P0 R2UR UR4, R4 ;  /* 0x00000000040402ca */ /* 0x000fe400000e0000 */
[-C--:B------:R-:W-:Y:S02]  /*01a0*/  ISETP.GE.U32.AND P0, PT, R0, R3.reuse, PT ;  /* 0x000000030000720c */ /* 0x080fe40003f06070 */
[----:B------:R-:W-:-:S09]  /*01b0*/  @!P1 LOP3.LUT R4, RZ, R3, RZ, 0x33, !PT ;  /* 0x00000003ff049212 */ /* 0x000fd200078e33ff */
[----:B------:R-:W-:-:S04]  /*01c0*/  MOV R0, UR4 ;  /* 0x0000000400007c02 */ /* 0x000fc80008000f00 */
[----:B------:R-:W-:-:S04]  /*01d0*/  @P0 IADD3 R0, PT, PT, R0, 0x1, RZ ;  /* 0x0000000100000810 */ /* 0x000fc80007ffe0ff */
[----:B------:R-:W-:Y:S02]  /*01e0*/  @P0 R2UR UR4, R0 ;  /* 0x00000000000402ca */ /* 0x000fe400000e0000 */
[----:B------:R-:W-:-:S13]  /*01f0*/  @!P1 R2UR UR4, R4 ;  /* 0x00000000040492ca */ /* 0x000fda00000e0000 */
[----:B------:R-:W-:-:S04]  /*0200*/  MOV R0, UR4 ;  /* 0x0000000400007c02 */ /* 0x000fc80008000f00 */
[----:B------:R-:W-:-:S13]  /*0210*/  ISETP.GE.U32.AND P0, PT, R0, 0x2, PT ;  /* 0x000000020000780c */ /* 0x000fda0003f06070 */
[----:B------:R-:W-:Y:S05]  /*0220*/  @!P0 EXIT ;  /* 0x000000000000894d */ /* 0x000fea0003800000 */
[----:B------:R-:W-:Y:S02]  /*0230*/  MOV R4, UR6 ;  /* 0x0000000600047c02 */ /* 0x000fe40008000f00 */
[----:B------:R-:W-:-:S05]  /*0240*/  MOV R5, UR7 ;  /* 0x0000000700057c02 */ /* 0x000fca0008000f00 */
[----:B------:R0:W5:Y:S01]  /*0250*/  LDG.E R0, desc[UR10][R4.64+0x8] ;  /* 0x0000080a04007981 */ /* 0x000162000c1e1900 */
[----:B------:R-:W-:-:S05]  /*0260*/  UMOV UR5, UR4 ;  /* 0x0000000400057c82 */ /* 0x000fca0008000000 */
.L_x_9:
[----:B-1----:R-:W1:Y:S01]  /*0270*/  I2F.U32.RP R6, R3 ;  /* 0x0000000300067306 */ /* 0x002e620000209000 */
[----:B------:R-:W-:Y:S02]  /*0280*/  IADD3 R7, PT, PT, RZ, -R3, RZ ;  /* 0x80000003ff077210 */ /* 0x000fe40007ffe0ff */
[----:B------:R-:W-:-:S05]  /*0290*/  ISETP.NE.U32.AND P2, PT, R3, RZ, PT ;  /* 0x000000ff0300720c */ /* 0x000fca0003f45070 */
[----:B-1----:R-:W0:Y:S02]  /*02a0*/  MUFU.RCP R6, R6 ;  /* 0x0000000600067308 */ /* 0x002e240000001000 */
[----:B0-----:R-:W-:-:S06]  /*02b0*/  IADD3 R4, PT, PT, R6, 0xffffffe, RZ ;  /* 0x0ffffffe06047810 */ /* 0x001fcc0007ffe0ff */
[----:B------:R0:W1:Y:S02]  /*02c0*/  F2I.FTZ.U32.TRUNC.NTZ R5, R4 ;  /* 0x0000000400057305 */ /* 0x000064000021f000 */
[----:B0-----:R-:W-:Y:S01]  /*02d0*/  MOV R4, RZ ;  /* 0x000000ff00047202 */ /* 0x001fe20000000f00 */
[----:B-1----:R-:W-:-:S04]  /*02e0*/  IMAD R7, R7, R5, RZ ;  /* 0x0000000507077224 */ /* 0x002fc800078e02ff */
[----:B------:R-:W-:-:S06]  /*02f0*/  IMAD.HI.U32 R5, R5, R7, R4 ;  /* 0x0000000705057227 */ /* 0x000fcc00078e0004 */
[----:B------:R-:W-:-:S05]  /*0300*/  IMAD.HI.U32 R5, R5, R2, RZ ;  /* 0x0000000205057227 */ /* 0x000fca00078e00ff */
[----:B------:R-:W-:-:S05]  /*0310*/  IADD3 R8, PT, PT, -R5, RZ, RZ ;  /* 0x000000ff05087210 */ /* 0x000fca0007ffe1ff */
[----:B------:R-:W-:-:S05]  /*0320*/  IMAD R8, R3, R8, R2 ;  /* 0x0000000803087224 */ /* 0x000fca00078e0202 */
[----:B------:R-:W-:-:S13]  /*0330*/  ISETP.GE.U32.AND P0, PT, R8, R3, PT ;  /* 0x000000030800720c */ /* 0x000fda0003f06070 */
[----:B------:R-:W-:Y:S02]  /*0340*/  @P0 IADD3 R8, PT, PT, -R3, R8, RZ ;  /* 0x0000000803080210 */ /* 0x000fe40007ffe1ff */
[----:B------:R-:W-:Y:S02]  /*0350*/  @P0 IADD3 R5, PT, PT, R5, 0x1, RZ ;  /* 0x0000000105050810 */ /* 0x000fe40007ffe0ff */
[----:B------:R-:W-:-:S13]  /*0360*/  ISETP.GE.U32.AND P1, PT, R8, R3, PT ;  /* 0x000000030800720c */ /* 0x000fda0003f26070 */
[----:B------:R-:W-:Y:S02]  /*0370*/  @P1 IADD3 R5, PT, PT, R5, 0x1, RZ ;  /* 0x0000000105051810 */ /* 0x000fe40007ffe0ff */
[----:B------:R-:W-:-:S05]  /*0380*/  @!P2 LOP3.LUT R5, RZ, R3, RZ, 0x33, !PT ;  /* 0x00000003ff05a212 */ /* 0x000fca00078e33ff */
[----:B-----5:R-:W-:-:S05]  /*0390*/  IMAD R6, R0, R5, RZ ;  /* 0x0000000500067224 */ /* 0x020fca00078e02ff */
[----:B------:R-:W-:-:S04]  /*03a0*/  IADD3 R5, PT, PT, R5, R6, RZ ;  /* 0x0000000605057210 */ /* 0x000fc80007ffe0ff */
[----:B------:R-:W-:-:S13]  /*03b0*/  ISETP.GE.U32.AND P0, PT, R6, R5, PT ;  /* 0x000000050600720c */ /* 0x000fda0003f06070 */
[----:B------:R-:W-:Y:S05]  /*03c0*/  @P0 BRA `(.L_x_0) ;  /* 0x0000001c00180947 */ /* 0x000fea0003800000 */
[----:B------:R-:W-:-:S04]  /*03d0*/  USHF.R.U32.HI UR12, URZ, 0x1, UR5 ;  /* 0x00000001ff0c7899 */ /* 0x000fc80008011605 */
[----:B------:R-:W-:Y:S02]  /*03e0*/  ULOP3.LUT UR13, UR12, 0x3, URZ, 0xc0, !UPT ;  /* 0x000000030c0d7892 */ /* 0x000fe4000f8ec0ff */
[----:B------:R-:W-:-:S04]  /*03f0*/  MOV R7, UR12 ;  /* 0x0000000c00077c02 */ /* 0x000fc80008000f00 */
[----:B------:R-:W-:-:S07]  /*0400*/  LOP3.LUT R7, R7, 0x7ffffffc, RZ, 0xc0, !PT ;  /* 0x7ffffffc07077812 */ /* 0x000fce00078ec0ff */
.L_x_8:
[----:B------:R-:W-:-:S09]  /*0410*/  UISETP.GE.U32.AND UP0, UPT, UR5, 0x2, UPT ;  /* 0x000000020500788c */ /* 0x000fd2000bf06070 */
[----:B------:R-:W-:Y:S05]  /*0420*/  BRA.U !UP0, `(.L_x_1) ;  /* 0x00000019088c7547 */ /* 0x000fea000b800000 */
[----:B------:R-:W-:Y:S02]  /*0430*/  MOV R10, UR6 ;  /* 0x00000006000a7c02 */ /* 0x000fe40008000f00 */
[----:B------:R-:W-:Y:S02]  /*0440*/  MOV R11, UR7 ;  /* 0x00000007000b7c02 */ /* 0x000fe40008000f00 */
[----:B------:R-:W-:Y:S02]  /*0450*/  MOV R4, UR6 ;  /* 0x0000000600047c02 */ /* 0x000fe40008000f00 */
[----:B------:R-:W-:Y:S02]  /*0460*/  MOV R5, UR7 ;  /* 0x0000000700057c02 */ /* 0x000fe40008000f00 */
[----:B------:R-:W2:Y:S04]  /*0470*/  LDG.E.64 R10, desc[UR10][R10.64+0x20] ;  /* 0x0000200a0a0a7981 */ /* 0x000ea8000c1e1b00 */
[----:B------:R-:W5:Y:S01]  /*0480*/  LDG.E.64 R4, desc[UR10][R4.64+0x28] ;  /* 0x0000280a04047981 */ /* 0x000f62000c1e1b00 */
[----:B------:R-:W0:Y:S01]  /*0490*/  I2F.U32.RP R0, UR5 ;  /* 0x0000000500007d06 */ /* 0x000e220008209000 */
[----:B------:R-:W-:Y:S01]  /*04a0*/  HFMA2 R8, -RZ, RZ, 0, 0 ;  /* 0x00000000ff087431 */ /* 0x000fe200000001ff */
[----:B------:R-:W-:Y:S01]  /*04b0*/  I2FP.F32.U32 R16, R2 ;  /* 0x0000000200107245 */ /* 0x000fe20000201000 */
[----:B------:R-:W-:Y:S01]  /*04c0*/  UMOV UR4, 0x40c90fd8 ;  /* 0x40c90fd800047882 */ /* 0x000fe20000000000 */
[----:B------:R-:W-:-:S04]  /*04d0*/  ISETP.NE.U32.AND P3, PT, RZ, UR5, PT ;  /* 0x00000005ff007c0c */ /* 0x000fc8000bf65070 */
[----:B0-----:R-:W0:Y:S02]  /*04e0*/  MUFU.RCP R0, R0 ;  /* 0x0000000000007308 */ /* 0x001e240000001000 */
[----:B0-----:R-:W-:-:S06]  /*04f0*/  IADD3 R9, PT, PT, R0, 0xffffffe, RZ ;  /* 0x0ffffffe00097810 */ /* 0x001fcc0007ffe0ff */
[----:B------:R-:W0:Y:S02]  /*0500*/  F2I.FTZ.U32.TRUNC.NTZ R9, R9 ;  /* 0x0000000900097305 */ /* 0x000e24000021f000 */
[----:B0-----:R-:W-:-:S05]  /*0510*/  IADD3 R3, PT, PT, RZ, -R9, RZ ;  /* 0x80000009ff037210 */ /* 0x001fca0007ffe0ff */
[----:B------:R-:W-:-:S04]  /*0520*/  IMAD R3, R3, UR5, RZ ;  /* 0x0000000503037c24 */ /* 0x000fc8000f8e02ff */
[----:B------:R-:W-:-:S06]  /*0530*/  IMAD.HI.U32 R3, R9, R3, R8 ;  /* 0x0000000309037227 */ /* 0x000fcc00078e0008 */
[----:B------:R-:W-:Y:S02]  /*0540*/  IMAD.HI.U32 R8, R3, R2, RZ ;  /* 0x0000000203087227 */ /* 0x000fe400078e00ff */
[----:B------:R-:W0:Y:S03]  /*0550*/  MUFU.RCP R3, R16 ;  /* 0x0000001000037308 */ /* 0x000e260000001000 */
[----:B------:R-:W-:-:S05]  /*0560*/  IADD3 R13, PT, PT, -R8, RZ, RZ ;  /* 0x000000ff080d7210 */ /* 0x000fca0007ffe1ff */
[----:B------:R-:W-:Y:S01]  /*0570*/  IMAD R2, R13, UR5, R2 ;  /* 0x000000050d027c24 */ /* 0x000fe2000f8e0202 */
[----:B------:R-:W-:-:S04]  /*0580*/  MOV R13, UR4 ;  /* 0x00000004000d7c02 */ /* 0x000fc80008000f00 */
[----:B------:R-:W-:Y:S01]  /*0590*/  ISETP.GE.U32.AND P2, PT, R2, UR5, PT ;  /* 0x0000000502007c0c */ /* 0x000fe2000bf46070 */
[----:B------:R-:W1:Y:S01]  /*05a0*/  FCHK P1, R13, R16 ;  /* 0x000000100d007302 */ /* 0x000e620000020000 */
[----:B0-----:R-:W-:-:S04]  /*05b0*/  FFMA R0, -R16, R3, 1 ;  /* 0x3f80000010007423 */ /* 0x001fc80000000103 */
[----:B------:R-:W-:-:S04]  /*05c0*/  FFMA R0, R3, R0, R3 ;  /* 0x0000000003007223 */ /* 0x000fc80000000003 */
[----:B------:R-:W-:-:S03]  /*05d0*/  FFMA R3, R0, 6.283184051513671875, RZ ;  /* 0x40c90fd800037823 */ /* 0x000fc600000000ff */
[----:B------:R-:W-:Y:S02]  /*05e0*/  @P2 IADD3 R2, PT, PT, R2, -UR5, RZ ;  /* 0x8000000502022c10 */ /* 0x000fe4000fffe0ff */
[----:B------:R-:W-:Y:S01]  /*05f0*/  @P2 IADD3 R8, PT, PT, R8, 0x1, RZ ;  /* 0x0000000108082810 */ /* 0x000fe20007ffe0ff */
[----:B------:R-:W-:Y:S01]  /*0600*/  FFMA R9, -R16, R3, 6.283184051513671875 ;  /* 0x40c90fd810097423 */ /* 0x000fe20000000103 */
[----:B------:R-:W-:-:S03]  /*0610*/  ISETP.GE.U32.AND P0, PT, R2, UR5, PT ;  /* 0x0000000502007c0c */ /* 0x000fc6000bf06070 */
[----:B------:R-:W-:Y:S01]  /*0620*/  FFMA R0, R0, R9, R3 ;  /* 0x0000000900007223 */ /* 0x000fe20000000003 */
[----:B------:R-:W-:-:S04]  /*0630*/  MOV R9, UR12 ;  /* 0x0000000c00097c02 */ /* 0x000fc80008000f00 */
[----:B------:R-:W-:Y:S02]  /*0640*/  IADD3 R9, PT, PT, R9, -0x1, RZ ;  /* 0xffffffff09097810 */ /* 0x000fe40007ffe0ff */
[----:B------:R-:W-:Y:S02]  /*0650*/  R2UR UR8, R0 ;  /* 0x00000000000872ca */ /* 0x000fe400000e0000 */
[----:B------:R-:W-:Y:S02]  /*0660*/  ISETP.GE.U32.AND P2, PT, R9, 0x3, PT ;  /* 0x000000030900780c */ /* 0x000fe40003f46070 */
[----:B------:R-:W-:Y:S02]  /*0670*/  @P0 IADD3 R8, PT, PT, R8, 0x1, RZ ;  /* 0x0000000108080810 */ /* 0x000fe40007ffe0ff */
[----:B------:R-:W-:Y:S02]  /*0680*/  @!P3 LOP3.LUT R8, RZ, UR5, RZ, 0x33, !PT ;  /* 0x00000005ff08bc12 */ /* 0x000fe4000f8e33ff */
[----:B--2---:R-:W-:-:S04]  /*0690*/  LEA R2, P4, R6, R10, 0x3 ;  /* 0x0000000a06027211 */ /* 0x004fc800078818ff */
[----:B------:R-:W-:Y:S01]  /*06a0*/  LEA.HI.X R3, R6, R11, RZ, 0x3, P4 ;  /* 0x0000000b06037211 */ /* 0x000fe200020f1cff */
[----:B-1----:R-:W-:Y:S08]  /*06b0*/  @!P1 BRA `(.L_x_2) ;  /* 0x00000000000c9947 */ /* 0x002ff00003800000 */
[----:B------:R-:W-:-:S07]  /*06c0*/  MOV R12, 0x6e0 ;  /* 0x000006e0000c7802 */ /* 0x000fce0000000f00 */
[----:B-----5:R-:W-:Y:S05]  /*06d0*/  CALL.REL.NOINC `($__internal_0_$__cuda_sm3x_div_rn_noftz_f32_slowpath) ;  /* 0x0000001800987944 */ /* 0x020fea0003c00000 */
[----:B------:R-:W-:-:S05]  /*06e0*/  UMOV UR8, UR4 ;  /* 0x0000000400087c82 */ /* 0x000fca0008000000 */
.L_x_2:
[----:B------:R-:W-:Y:S01]  /*06f0*/  MOV R13, RZ ;  /* 0x000000ff000d7202 */ /* 0x000fe20000000f00 */
[----:B------:R-:W-:Y:S06]  /*0700*/  @!P2 BRA `(.L_x_3) ;  /* 0x0000000400c0a947 */ /* 0x000fec0003800000 */
[C---:B------:R-:W-:Y:S01]  /*0710*/  IMAD.WIDE.U32 R10, R6.reuse, 0x8, R10 ;  /* 0x00000008060a7825 */ /* 0x040fe200078e000a */
[----:B------:R-:W-:Y:S01]  /*0720*/  USHF.R.U32.HI UR4, URZ, 0x1, UR5 ;  /* 0x00000001ff047899 */ /* 0x000fe20008011605 */
[----:B------:R-:W-:Y:S02]  /*0730*/  MOV R17, UR12 ;  /* 0x0000000c00117c02 */ /* 0x000fe40008000f00 */
[----:B-----5:R-:W-:Y:S01]  /*0740*/  IMAD.WIDE.U32 R12, R6, 0x8, R4 ;  /* 0x00000008060c7825 */ /* 0x020fe200078e0004 */
[----:B------:R-:W-:Y:S01]  /*0750*/  ULOP3.LUT UR4, UR4, 0x7ffffffc, URZ, 0xc0, !UPT ;  /* 0x7ffffffc04047892 */ /* 0x000fe2000f8ec0ff */
[----:B------:R-:W-:Y:S02]  /*0760*/  IADD3 R10, P0, PT, R10, 0x10, RZ ;  /* 0x000000100a0a7810 */ /* 0x000fe40007f1e0ff */
[----:B------:R-:W-:Y:S01]  /*0770*/  IADD3 R16, P1, PT, R12, 0x10, RZ ;  /* 0x000000100c107810 */ /* 0x000fe20007f3e0ff */
[----:B------:R-:W-:Y:S01]  /*0780*/  UIADD3 UR9, UPT, UPT, -UR4, URZ, URZ ;  /* 0x000000ff04097290 */ /* 0x000fe2000fffe1ff */
[----:B------:R-:W-:-:S02]  /*0790*/  IADD3.X R11, PT, PT, RZ, R11, RZ, P0, !PT ;  /* 0x0000000bff0b7210 */ /* 0x000fc400007fe4ff */
[----:B------:R-:W-:Y:S01]  /*07a0*/  IADD3.X R21, PT, PT, RZ, R13, RZ, P1, !PT ;  /* 0x0000000dff157210 */ /* 0x000fe20000ffe4ff */
[----:B------:R-:W-:-:S08]  /*07b0*/  UMOV UR4, URZ ;  /* 0x000000ff00047c82 */ /* 0x000fd00008000000 */
.L_x_4:
[----:B--2---:R-:W-:Y:S01]  /*07c0*/  IMAD.WIDE.U32 R12, R17, 0x8, R2 ;  /* 0x00000008110c7825 */ /* 0x004fe200078e0002 */
[----:B------:R-:W2:Y:S04]  /*07d0*/  LD.E R14, desc[UR10][R10.64+-0xc] ;  /* 0xfffff40a0a0e7980 */ /* 0x000ea8000c101900 */
[----:B------:R-:W2:Y:S04]  /*07e0*/  LD.E R15, desc[UR10][R12.64+0x4] ;  /* 0x0000040a0c0f7980 */ /* 0x000ea8000c101900 */
[----:B------:R-:W3:Y:S04]  /*07f0*/  LD.E R0, desc[UR10][R10.64+-0x10] ;  /* 0xfffff00a0a007980 */ /* 0x000ee8000c101900 */
[----:B------:R-:W3:Y:S01]  /*0800*/  LD.E R23, desc[UR10][R12.64] ;  /* 0x0000000a0c177980 */ /* 0x000ee2000c101900 */
[----:B------:R-:W-:-:S05]  /*0810*/  IMAD R19, R8, UR4, RZ ;  /* 0x0000000408137c24 */ /* 0x000fca000f8e02ff */
[----:B------:R-:W-:-:S05]  /*0820*/  I2FP.F32.U32 R18, R19 ;  /* 0x0000001300127245 */ /* 0x000fca0000201000 */
[----:B------:R-:W-:-:S04]  /*0830*/  FMUL R18, R18, UR8 ;  /* 0x0000000812127c20 */ /* 0x000fc80008400000 */
[----:B------:R-:W-:-:S04]  /*0840*/  FMUL.RZ R22, R18, 0.15915493667125701904 ;  /* 0x3e22f98312167820 */ /* 0x000fc8000040c000 */
[----:B------:R-:W0:Y:S08]  /*0850*/  MUFU.SIN R27, R22 ;  /* 0x00000016001b7308 */ /* 0x000e300000000400 */
[----:B------:R-:W1:Y:S01]  /*0860*/  MUFU.COS R25, R22 ;  /* 0x0000001600197308 */ /* 0x000e620000000000 */
[----:B--2---:R-:W-:Y:S01]  /*0870*/  FADD R20, R14, -R15 ;  /* 0x8000000f0e147221 */ /* 0x004fe20000000000 */
[C-C-:B---3--:R-:W-:Y:S01]  /*0880*/  FADD R18, R0.reuse, -R23.reuse ;  /* 0x8000001700127221 */ /* 0x148fe20000000000 */
[----:B------:R-:W-:-:S02]  /*0890*/  FADD R0, R0, R23 ;  /* 0x0000001700007221 */ /* 0x000fc40000000000 */
[-C--:B0-----:R-:W-:Y:S01]  /*08a0*/  FMUL R23, R20, R27.reuse ;  /* 0x0000001b14177220 */ /* 0x081fe20000400000 */
[----:B------:R-:W-:Y:S01]  /*08b0*/  FMUL R27, R18, R27 ;  /* 0x0000001b121b7220 */ /* 0x000fe20000400000 */
[----:B------:R-:W-:Y:S02]  /*08c0*/  FADD R14, R14, R15 ;  /* 0x0000000f0e0e7221 */ /* 0x000fe40000000000 */
[-C--:B-1----:R-:W-:Y:S01]  /*08d0*/  FFMA R23, R18, R25.reuse, R23 ;  /* 0x0000001912177223 */ /* 0x082fe20000000017 */
[----:B------:R-:W-:Y:S01]  /*08e0*/  FFMA R27, R20, R25, -R27 ;  /* 0x00000019141b7223 */ /* 0x000fe2000000081b */
[----:B------:R-:W-:Y:S02]  /*08f0*/  MOV R15, R21 ;  /* 0x00000015000f7202 */ /* 0x000fe40000000f00 */
[----:B------:R-:W-:Y:S01]  /*0900*/  FFMA R23, RZ, R23, R0 ;  /* 0x00000017ff177223 */ /* 0x000fe20000000000 */
[----:B------:R-:W-:Y:S01]  /*0910*/  FFMA R27, RZ, R27, R14 ;  /* 0x0000001bff1b7223 */ /* 0x000fe2000000000e */
[----:B------:R-:W-:-:S05]  /*0920*/  MOV R14, R16 ;  /* 0x00000010000e7202 */ /* 0x000fca0000000f00 */
[----:B------:R0:W-:Y:S04]  /*0930*/  ST.E desc[UR10][R14.64+-0x10], R23 ;  /* 0xfffff0170e007985 */ /* 0x0001e8000c10190a */
[----:B------:R1:W-:Y:S04]  /*0940*/  ST.E desc[UR10][R14.64+-0xc], R27 ;  /* 0xfffff41b0e007985 */ /* 0x0003e8000c10190a */
[----:B------:R-:W2:Y:S04]  /*0950*/  LD.E R16, desc[UR10][R10.64+-0x4] ;  /* 0xfffffc0a0a107980 */ /* 0x000ea8000c101900 */
[----:B------:R-:W2:Y:S04]  /*0960*/  LD.E R21, desc[UR10][R12.64+0xc] ;  /* 0x00000c0a0c157980 */ /* 0x000ea8000c101900 */
[----:B------:R-:W3:Y:S04]  /*0970*/  LD.E R0, desc[UR10][R10.64+-0x8] ;  /* 0xfffff80a0a007980 */ /* 0x000ee8000c101900 */
[----:B------:R-:W3:Y:S01]  /*0980*/  LD.E R25, desc[UR10][R12.64+0x8] ;  /* 0x0000080a0c197980 */ /* 0x000ee2000c101900 */
[----:B------:R-:W-:-:S04]  /*0990*/  IADD3 R19, PT, PT, R8, R19, RZ ;  /* 0x0000001308137210 */ /* 0x000fc80007ffe0ff */
[----:B------:R-:W-:-:S05]  /*09a0*/  I2FP.F32.U32 R18, R19 ;  /* 0x0000001300127245 */ /* 0x000fca0000201000 */
[----:B------:R-:W-:-:S04]  /*09b0*/  FMUL R18, R18, UR8 ;  /* 0x0000000812127c20 */ /* 0x000fc80008400000 */
[----:B------:R-:W-:-:S04]  /*09c0*/  FMUL.RZ R22, R18, 0.15915493667125701904 ;  /* 0x3e22f98312167820 */ /* 0x000fc8000040c000 */
[----:B------:R-:W4:Y:S08]  /*09d0*/  MUFU.SIN R29, R22 ;  /* 0x00000016001d7308 */ /* 0x000f300000000400 */
[----:B0-----:R-:W0:Y:S01]  /*09e0*/  MUFU.COS R23, R22 ;  /* 0x0000001600177308 */ /* 0x001e220000000000 */
[----:B--2---:R-:W-:Y:S01]  /*09f0*/  FADD R20, R16, -R21 ;  /* 0x8000001510147221 */ /* 0x004fe20000000000 */
[C-C-:B---3--:R-:W-:Y:S01]  /*0a00*/  FADD R18, R0.reuse, -R25.reuse ;  /* 0x8000001900127221 */ /* 0x148fe20000000000 */
[----:B------:R-:W-:-:S02]  /*0a10*/  FADD R0, R0, R25 ;  /* 0x0000001900007221 */ /* 0x000fc40000000000 */
[-C--:B----4-:R-:W-:Y:S01]  /*0a20*/  FMUL R25, R20, R29.reuse ;  /* 0x0000001d14197220 */ /* 0x090fe20000400000 */
[----:B------:R-:W-:Y:S01]  /*0a30*/  FMUL R29, R18, R29 ;  /* 0x0000001d121d7220 */ /* 0x000fe20000400000 */
[----:B------:R-:W-:Y:S02]  /*0a40*/  FADD R16, R16, R21 ;  /* 0x0000001510107221 */ /* 0x000fe40000000000 */
[-C--:B0-----:R-:W-:Y:S01]  /*0a50*/  FFMA R25, R18, R23.reuse, R25 ;  /* 0x0000001712197223 */ /* 0x081fe20000000019 */
[----:B------:R-:W-:-:S03]  /*0a60*/  FFMA R29, R20, R23, -R29 ;  /* 0x00000017141d7223 */ /* 0x000fc6000000081d */
[----:B------:R-:W-:Y:S01]  /*0a70*/  FFMA R25, RZ, R25, R0 ;  /* 0x00000019ff197223 */ /* 0x000fe20000000000 */
[----:B------:R-:W-:-:S04]  /*0a80*/  FFMA R29, RZ, R29, R16 ;  /* 0x0000001dff1d7223 */ /* 0x000fc80000000010 */
[----:B------:R0:W-:Y:S04]  /*0a90*/  ST.E desc[UR10][R14.64+-0x8], R25 ;  /* 0xfffff8190e007985 */ /* 0x0001e8000c10190a */
[----:B------:R2:W-:Y:S04]  /*0aa0*/  ST.E desc[UR10][R14.64+-0x4], R29 ;  /* 0xfffffc1d0e007985 */ /* 0x0005e8000c10190a */
[----:B------:R-:W3:Y:S04]  /*0ab0*/  LD.E R16, desc[UR10][R10.64+0x4] ;  /* 0x0000040a0a107980 */ /* 0x000ee8000c101900 */
[----:B------:R-:W3:Y:S04]  /*0ac0*/  LD.E R21, desc[UR10][R12.64+0x14] ;  /* 0x0000140a0c157980 */ /* 0x000ee8000c101900 */
[----:B------:R-:W4:Y:S04]  /*0ad0*/  LD.E R0, desc[UR10][R10.64] ;  /* 0x0000000a0a007980 */ /* 0x000f28000c101900 */
[----:B------:R-:W4:Y:S01]  /*0ae0*/  LD.E R23, desc[UR10][R12.64+0x10] ;  /* 0x0000100a0c177980 */ /* 0x000f22000c101900 */
[----:B------:R-:W-:-:S04]  /*0af0*/  IADD3 R19, PT, PT, R8, R19, RZ ;  /* 0x0000001308137210 */ /* 0x000fc80007ffe0ff */
[----:B------:R-:W-:-:S05]  /*0b00*/  I2FP.F32.U32 R18, R19 ;  /* 0x0000001300127245 */ /* 0x000fca0000201000 */
[----:B------:R-:W-:-:S04]  /*0b10*/  FMUL R18, R18, UR8 ;  /* 0x0000000812127c20 */ /* 0x000fc80008400000 */
[----:B------:R-:W-:-:S04]  /*0b20*/  FMUL.RZ R22, R18, 0.15915493667125701904 ;  /* 0x3e22f98312167820 */ /* 0x000fc8000040c000 */
[----:B-1----:R-:W1:Y:S08]  /*0b30*/  MUFU.SIN R27, R22 ;  /* 0x00000016001b7308 */ /* 0x002e700000000400 */
[----:B0-----:R-:W0:Y:S01]  /*0b40*/  MUFU.COS R25, R22 ;  /* 0x0000001600197308 */ /* 0x001e220000000000 */
[----:B---3--:R-:W-:Y:S01]  /*0b50*/  FADD R20, R16, -R21 ;  /* 0x8000001510147221 */ /* 0x008fe20000000000 */
[C-C-:B----4-:R-:W-:Y:S01]  /*0b60*/  FADD R18, R0.reuse, -R23.reuse ;  /* 0x8000001700127221 */ /* 0x150fe20000000000 */
[----:B------:R-:W-:-:S02]  /*0b70*/  FADD R0, R0, R23 ;  /* 0x0000001700007221 */ /* 0x000fc40000000000 */
[-C--:B-1----:R-:W-:Y:S01]  /*0b80*/  FMUL R23, R20, R27.reuse ;  /* 0x0000001b14177220 */ /* 0x082fe20000400000 */
        /* <DEDUP_REMOVED lines=11> */
[----:B------:R0:W4:Y:S01]  /*0c40*/  LD.E R21, desc[UR10][R10.64+0x8] ;  /* 0x0000080a0a157980 */ /* 0x000122000c101900 */
[----:B------:R-:W-:-:S04]  /*0c50*/  IADD3 R19, PT, PT, R8, R19, RZ ;  /* 0x0000001308137210 */ /* 0x000fc80007ffe0ff */
[----:B------:R-:W-:-:S05]  /*0c60*/  I2FP.F32.U32 R19, R19 ;  /* 0x0000001300137245 */ /* 0x000fca0000201000 */
[----:B------:R-:W-:-:S04]  /*0c70*/  FMUL R19, R19, UR8 ;  /* 0x0000000813137c20 */ /* 0x000fc80008400000 */
[----:B------:R-:W-:-:S04]  /*0c80*/  FMUL.RZ R24, R19, 0.15915493667125701904 ;  /* 0x3e22f98313187820 */ /* 0x000fc8000040c000 */
[----:B------:R-:W1:Y:S08]  /*0c90*/  MUFU.SIN R22, R24 ;  /* 0x0000001800167308 */ /* 0x000e700000000400 */
[----:B------:R-:W5:Y:S01]  /*0ca0*/  MUFU.COS R20, R24 ;  /* 0x0000001800147308 */ /* 0x000f620000000000 */
[----:B------:R-:W-:-:S04]  /*0cb0*/  UIADD3 UR9, UPT, UPT, UR9, 0x4, URZ ;  /* 0x0000000409097890 */ /* 0x000fc8000fffe0ff */
[----:B------:R-:W-:Y:S01]  /*0cc0*/  UISETP.NE.AND UP0, UPT, UR9, URZ, UPT ;  /* 0x000000ff0900728c */ /* 0x000fe2000bf05270 */
[----:B0-----:R-:W-:Y:S02]  /*0cd0*/  IADD3 R10, P0, PT, R10, 0x20, RZ ;  /* 0x000000200a0a7810 */ /* 0x001fe40007f1e0ff */
[----:B------:R-:W-:Y:S02]  /*0ce0*/  IADD3 R17, PT, PT, R17, 0x4, RZ ;  /* 0x0000000411117810 */ /* 0x000fe40007ffe0ff */
[----:B------:R-:W-:Y:S01]  /*0cf0*/  IADD3.X R11, PT, PT, RZ, R11, RZ, P0, !PT ;  /* 0x0000000bff0b7210 */ /* 0x000fe200007fe4ff */
[----:B------:R-:W-:Y:S01]  /*0d00*/  UIADD3 UR4, UPT, UPT, UR4, 0x4, URZ ;  /* 0x0000000404047890 */ /* 0x000fe2000fffe0ff */
[----:B---3--:R-:W-:-:S04]  /*0d10*/  FADD R19, R16, -R25 ;  /* 0x8000001910137221 */ /* 0x008fc80000000000 */
[----:B-1----:R-:W-:Y:S01]  /*0d20*/  FMUL R13, R19, R22 ;  /* 0x00000016130d7220 */ /* 0x002fe20000400000 */
[----:B----4-:R-:W-:-:S04]  /*0d30*/  FADD R18, R21, -R0 ;  /* 0x8000000015127221 */ /* 0x010fc80000000000 */
[----:B------:R-:W-:Y:S01]  /*0d40*/  FMUL R22, R18, R22 ;  /* 0x0000001612167220 */ /* 0x000fe20000400000 */
[----:B------:R-:W-:Y:S01]  /*0d50*/  FADD R0, R21, R0 ;  /* 0x0000000015007221 */ /* 0x000fe20000000000 */
[----:B------:R-:W-:Y:S01]  /*0d60*/  FADD R16, R16, R25 ;  /* 0x0000001910107221 */ /* 0x000fe20000000000 */
[-C--:B-----5:R-:W-:Y:S01]  /*0d70*/  FFMA R13, R18, R20.reuse, R13 ;  /* 0x00000014120d7223 */ /* 0x0a0fe2000000000d */
[----:B------:R-:W-:-:S03]  /*0d80*/  FFMA R19, R19, R20, -R22 ;  /* 0x0000001413137223 */ /* 0x000fc60000000816 */
[----:B------:R-:W-:Y:S01]  /*0d90*/  FFMA R13, RZ, R13, R0 ;  /* 0x0000000dff0d7223 */ /* 0x000fe20000000000 */
[----:B------:R-:W-:-:S04]  /*0da0*/  FFMA R19, RZ, R19, R16 ;  /* 0x00000013ff137223 */ /* 0x000fc80000000010 */
[----:B------:R2:W-:Y:S04]  /*0db0*/  ST.E desc[UR10][R14.64+0x8], R13 ;  /* 0x0000080d0e007985 */ /* 0x0005e8000c10190a */
[----:B------:R2:W-:Y:S01]  /*0dc0*/  ST.E desc[UR10][R14.64+0xc], R19 ;  /* 0x00000c130e007985 */ /* 0x0005e2000c10190a */
[----:B------:R-:W-:-:S04]  /*0dd0*/  IADD3 R16, P1, PT, R14, 0x20, RZ ;  /* 0x000000200e107810 */ /* 0x000fc80007f3e0ff */
[----:B------:R-:W-:Y:S01]  /*0de0*/  IADD3.X R21, PT, PT, RZ, R15, RZ, P1, !PT ;  /* 0x0000000fff157210 */ /* 0x000fe20000ffe4ff */
[----:B------:R-:W-:Y:S08]  /*0df0*/  BRA.U UP0, `(.L_x_4) ;  /* 0xfffffff900707547 */ /* 0x000ff0000b83ffff */
[----:B--2---:R-:W-:-:S07]  /*0e00*/  MOV R13, R7 ;  /* 0x00000007000d7202 */ /* 0x004fce0000000f00 */
.L_x_3:
[----:B------:R-:W-:Y:S01]  /*0e10*/  UISETP.NE.AND UP0, UPT, UR13, URZ, UPT ;  /* 0x000000ff0d00728c */ /* 0x000fe2000bf05270 */
[----:B-----5:R-:W-:-:S08]  /*0e20*/  IMAD.WIDE.U32 R4, R6, 0x8, R4 ;  /* 0x0000000806047825 */ /* 0x020fd000078e0004 */
[----:B------:R-:W-:Y:S05]  /*0e30*/  BRA.U !UP0, `(.L_x_5) ;  /* 0x0000000508307547 */ /* 0x000fea000b800000 */
[C---:B------:R-:W-:Y:S01]  /*0e40*/  IADD3 R17, PT, PT, R13.reuse, UR12, RZ ;  /* 0x0000000c0d117c10 */ /* 0x040fe2000fffe0ff */
[----:B------:R-:W-:-:S04]  /*0e50*/  IMAD.WIDE.U32 R10, R13, 0x8, R2 ;  /* 0x000000080d0a7825 */ /* 0x000fc800078e0002 */
[----:B------:R-:W-:Y:S01]  /*0e60*/  IMAD.WIDE.U32 R16, R17, 0x8, R2 ;  /* 0x0000000811107825 */ /* 0x000fe200078e0002 */
[----:B------:R-:W2:Y:S04]  /*0e70*/  LD.E R12, desc[UR10][R10.64+0x4] ;  /* 0x0000040a0a0c7980 */ /* 0x000ea8000c101900 */
[----:B------:R-:W2:Y:S04]  /*0e80*/  LD.E R21, desc[UR10][R16.64+0x4] ;  /* 0x0000040a10157980 */ /* 0x000ea8000c101900 */
[----:B------:R-:W3:Y:S04]  /*0e90*/  LD.E R19, desc[UR10][R16.64] ;  /* 0x0000000a10137980 */ /* 0x000ee8000c101900 */
[----:B------:R-:W3:Y:S01]  /*0ea0*/  LD.E R0, desc[UR10][R10.64] ;  /* 0x0000000a0a007980 */ /* 0x000ee2000c101900 */
[----:B------:R-:W-:Y:S01]  /*0eb0*/  IMAD R15, R8, R13, RZ ;  /* 0x0000000d080f7224 */ /* 0x000fe200078e02ff */
[----:B------:R-:W-:-:S04]  /*0ec0*/  UISETP.NE.AND UP0, UPT, UR13, 0x1, UPT ;  /* 0x000000010d00788c */ /* 0x000fc8000bf05270 */
[----:B------:R-:W-:-:S05]  /*0ed0*/  I2FP.F32.U32 R14, R15 ;  /* 0x0000000f000e7245 */ /* 0x000fca0000201000 */
[----:B------:R-:W-:-:S04]  /*0ee0*/  FMUL R14, R14, UR8 ;  /* 0x000000080e0e7c20 */ /* 0x000fc80008400000 */
[----:B------:R-:W-:-:S04]  /*0ef0*/  FMUL.RZ R20, R14, 0.15915493667125701904 ;  /* 0x3e22f9830e147820 */ /* 0x000fc8000040c000 */
[----:B------:R-:W0:Y:S08]  /*0f00*/  MUFU.SIN R25, R20 ;  /* 0x0000001400197308 */ /* 0x000e300000000400 */
[----:B------:R-:W1:Y:S01]  /*0f10*/  MUFU.COS R23, R20 ;  /* 0x0000001400177308 */ /* 0x000e620000000000 */
[C-C-:B--2---:R-:W-:Y:S01]  /*0f20*/  FADD R18, R12.reuse, -R21.reuse ;  /* 0x800000150c127221 */ /* 0x144fe20000000000 */
[----:B------:R-:W-:Y:S01]  /*0f30*/  FADD R21, R12, R21 ;  /* 0x000000150c157221 */ /* 0x000fe20000000000 */
[----:B------:R-:W-:-:S04]  /*0f40*/  IMAD.WIDE.U32 R12, R13, 0x8, R4 ;  /* 0x000000080d0c7825 */ /* 0x000fc800078e0004 */
[----:B0-----:R-:W-:Y:S01]  /*0f50*/  FMUL R27, R18, R25 ;  /* 0x00000019121b7220 */ /* 0x001fe20000400000 */
[C-C-:B---3--:R-:W-:Y:S01]  /*0f60*/  FADD R14, R0.reuse, -R19.reuse ;  /* 0x80000013000e7221 */ /* 0x148fe20000000000 */
[----:B------:R-:W-:-:S03]  /*0f70*/  FADD R0, R0, R19 ;  /* 0x0000001300007221 */ /* 0x000fc60000000000 */
[C---:B------:R-:W-:Y:S01]  /*0f80*/  FMUL R25, R14.reuse, R25 ;  /* 0x000000190e197220 */ /* 0x040fe20000400000 */
[----:B-1----:R-:W-:-:S03]  /*0f90*/  FFMA R27, R14, R23, R27 ;  /* 0x000000170e1b7223 */ /* 0x002fc6000000001b */
[----:B------:R-:W-:Y:S01]  /*0fa0*/  FFMA R18, R18, R23, -R25 ;  /* 0x0000001712127223 */ /* 0x000fe20000000819 */
[----:B------:R-:W-:-:S03]  /*0fb0*/  FFMA R27, RZ, R27, R0 ;  /* 0x0000001bff1b7223 */ /* 0x000fc60000000000 */
[----:B------:R-:W-:Y:S02]  /*0fc0*/  FFMA R21, RZ, R18, R21 ;  /* 0x00000012ff157223 */ /* 0x000fe40000000015 */
[----:B------:R0:W-:Y:S04]  /*0fd0*/  ST.E desc[UR10][R12.64], R27 ;  /* 0x0000001b0c007985 */ /* 0x0001e8000c10190a */
[----:B------:R0:W-:Y:S01]  /*0fe0*/  ST.E desc[UR10][R12.64+0x4], R21 ;  /* 0x000004150c007985 */ /* 0x0001e2000c10190a */
[----:B------:R-:W-:Y:S05]  /*0ff0*/  BRA.U !UP0, `(.L_x_5) ;  /* 0x0000000108c07547 */ /* 0x000fea000b800000 */
[----:B------:R-:W-:Y:S01]  /*1000*/  MOV R17, UR12 ;  /* 0x0000000c00117c02 */ /* 0x000fe20008000f00 */
[----:B------:R-:W2:Y:S04]  /*1010*/  LD.E R19, desc[UR10][R10.64+0xc] ;  /* 0x00000c0a0a137980 */ /* 0x000ea8000c101900 */
[----:B------:R-:W-:Y:S01]  /*1020*/  IMAD.WIDE.U32 R16, R17, 0x8, R10 ;  /* 0x0000000811107825 */ /* 0x000fe200078e000a */
[----:B------:R-:W3:Y:S04]  /*1030*/  LD.E R0, desc[UR10][R10.64+0x8] ;  /* 0x0000080a0a007980 */ /* 0x000ee8000c101900 */
[----:B------:R-:W2:Y:S04]  /*1040*/  LD.E R14, desc[UR10][R16.64+0xc] ;  /* 0x00000c0a100e7980 */ /* 0x000ea8000c101900 */
[----:B0-----:R-:W3:Y:S01]  /*1050*/  LD.E R21, desc[UR10][R16.64+0x8] ;  /* 0x0000080a10157980 */ /* 0x001ee2000c101900 */
[----:B------:R-:W-:-:S04]  /*1060*/  IADD3 R15, PT, PT, R8, R15, RZ ;  /* 0x0000000f080f7210 */ /* 0x000fc80007ffe0ff */
[----:B------:R-:W-:-:S05]  /*1070*/  I2FP.F32.U32 R18, R15 ;  /* 0x0000000f00127245 */ /* 0x000fca0000201000 */
[----:B------:R-:W-:-:S04]  /*1080*/  FMUL R18, R18, UR8 ;  /* 0x0000000812127c20 */ /* 0x000fc80008400000 */
[----:B------:R-:W-:-:S04]  /*1090*/  FMUL.RZ R22, R18, 0.15915493667125701904 ;  /* 0x3e22f98312167820 */ /* 0x000fc8000040c000 */
[----:B------:R-:W0:Y:S08]  /*10a0*/  MUFU.SIN R25, R22 ;  /* 0x0000001600197308 */ /* 0x000e300000000400 */
[----:B------:R-:W1:Y:S01]  /*10b0*/  MUFU.COS R23, R22 ;  /* 0x0000001600177308 */ /* 0x000e620000000000 */
[----:B------:R-:W-:Y:S01]  /*10c0*/  UISETP.NE.AND UP0, UPT, UR13, 0x2, UPT ;  /* 0x000000020d00788c */ /* 0x000fe2000bf05270 */
[----:B--2---:R-:W-:Y:S01]  /*10d0*/  FADD R20, R19, -R14 ;  /* 0x8000000e13147221 */ /* 0x004fe20000000000 */
[----:B---3--:R-:W-:-:S03]  /*10e0*/  FADD R18, R0, -R21 ;  /* 0x8000001500127221 */ /* 0x008fc60000000000 */
[-C--:B0-----:R-:W-:Y:S01]  /*10f0*/  FMUL R27, R20, R25.reuse ;  /* 0x00000019141b7220 */ /* 0x081fe20000400000 */
[----:B------:R-:W-:Y:S01]  /*1100*/  FMUL R25, R18, R25 ;  /* 0x0000001912197220 */ /* 0x000fe20000400000 */
[----:B------:R-:W-:Y:S01]  /*1110*/  FADD R0, R0, R21 ;  /* 0x0000001500007221 */ /* 0x000fe20000000000 */
[----:B------:R-:W-:Y:S01]  /*1120*/  FADD R14, R19, R14 ;  /* 0x0000000e130e7221 */ /* 0x000fe20000000000 */
[-C--:B-1----:R-:W-:Y:S01]  /*1130*/  FFMA R27, R18, R23.reuse, R27 ;  /* 0x00000017121b7223 */ /* 0x082fe2000000001b */
[----:B------:R-:W-:-:S03]  /*1140*/  FFMA R25, R20, R23, -R25 ;  /* 0x0000001714197223 */ /* 0x000fc60000000819 */
[----:B------:R-:W-:Y:S01]  /*1150*/  FFMA R27, RZ, R27, R0 ;  /* 0x0000001bff1b7223 */ /* 0x000fe20000000000 */
[----:B------:R-:W-:-:S04]  /*1160*/  FFMA R25, RZ, R25, R14 ;  /* 0x00000019ff197223 */ /* 0x000fc8000000000e */
[----:B------:R1:W-:Y:S04]  /*1170*/  ST.E desc[UR10][R12.64+0x8], R27 ;  /* 0x0000081b0c007985 */ /* 0x0003e8000c10190a */
[----:B------:R1:W-:Y:S01]  /*1180*/  ST.E desc[UR10][R12.64+0xc], R25 ;  /* 0x00000c190c007985 */ /* 0x0003e2000c10190a */
[----:B------:R-:W-:Y:S05]  /*1190*/  BRA.U !UP0, `(.L_x_5) ;  /* 0x0000000108587547 */ /* 0x000fea000b800000 */
[----:B------:R-:W2:Y:S04]  /*11a0*/  LD.E R0, desc[UR10][R10.64+0x10] ;  /* 0x0000100a0a007980 */ /* 0x000ea8000c101900 */
[----:B------:R-:W3:Y:S04]  /*11b0*/  LD.E R14, desc[UR10][R10.64+0x14] ;  /* 0x0000140a0a0e7980 */ /* 0x000ee8000c101900 */
[----:B------:R-:W3:Y:S04]  /*11c0*/  LD.E R21, desc[UR10][R16.64+0x14] ;  /* 0x0000140a10157980 */ /* 0x000ee8000c101900 */
[----:B------:R-:W2:Y:S01]  /*11d0*/  LD.E R19, desc[UR10][R16.64+0x10] ;  /* 0x0000100a10137980 */ /* 0x000ea2000c101900 */
[----:B------:R-:W-:-:S04]  /*11e0*/  IADD3 R15, PT, PT, R8, R15, RZ ;  /* 0x0000000f080f7210 */ /* 0x000fc80007ffe0ff */
[----:B------:R-:W-:-:S05]  /*11f0*/  I2FP.F32.U32 R15, R15 ;  /* 0x0000000f000f7245 */ /* 0x000fca0000201000 */
[----:B------:R-:W-:-:S04]  /*1200*/  FMUL R15, R15, UR8 ;  /* 0x000000080f0f7c20 */ /* 0x000fc80008400000 */
[----:B------:R-:W-:-:S04]  /*1210*/  FMUL.RZ R23, R15, 0.15915493667125701904 ;  /* 0x3e22f9830f177820 */ /* 0x000fc8000040c000 */
[----:B------:R-:W0:Y:S08]  /*1220*/  MUFU.SIN R22, R23 ;  /* 0x0000001700167308 */ /* 0x000e300000000400 */
[----:B------:R-:W4:Y:S01]  /*1230*/  MUFU.COS R20, R23 ;  /* 0x0000001700147308 */ /* 0x000f220000000000 */
[C-C-:B---3--:R-:W-:Y:S01]  /*1240*/  FADD R18, R14.reuse, -R21.reuse ;  /* 0x800000150e127221 */ /* 0x148fe20000000000 */
[----:B------:R-:W-:Y:S01]  /*1250*/  FADD R14, R14, R21 ;  /* 0x000000150e0e7221 */ /* 0x000fe20000000000 */
[----:B--2---:R-:W-:-:S02]  /*1260*/  FADD R15, R0, -R19 ;  /* 0x80000013000f7221 */ /* 0x004fc40000000000 */
[-C--:B0-----:R-:W-:Y:S01]  /*1270*/  FMUL R10, R18, R22.reuse ;  /* 0x00000016120a7220 */ /* 0x081fe20000400000 */
[----:B------:R-:W-:Y:S01]  /*1280*/  FADD R0, R0, R19 ;  /* 0x0000001300007221 */ /* 0x000fe20000000000 */
[C---:B------:R-:W-:Y:S02]  /*1290*/  FMUL R11, R15.reuse, R22 ;  /* 0x000000160f0b7220 */ /* 0x040fe40000400000 */
[-C--:B----4-:R-:W-:Y:S02]  /*12a0*/  FFMA R15, R15, R20.reuse, R10 ;  /* 0x000000140f0f7223 */ /* 0x090fe4000000000a */
[----:B------:R-:W-:Y:S02]  /*12b0*/  FFMA R11, R18, R20, -R11 ;  /* 0x00000014120b7223 */ /* 0x000fe4000000080b */
[----:B------:R-:W-:Y:S02]  /*12c0*/  FFMA R15, RZ, R15, R0 ;  /* 0x0000000fff0f7223 */ /* 0x000fe40000000000 */
[----:B------:R-:W-:-:S03]  /*12d0*/  FFMA R11, RZ, R11, R14 ;  /* 0x0000000bff0b7223 */ /* 0x000fc6000000000e */
[----:B------:R2:W-:Y:S04]  /*12e0*/  ST.E desc[UR10][R12.64+0x10], R15 ;  /* 0x0000100f0c007985 */ /* 0x0005e8000c10190a */
[----:B------:R2:W-:Y:S02]  /*12f0*/  ST.E desc[UR10][R12.64+0x14], R11 ;  /* 0x0000140b0c007985 */ /* 0x0005e4000c10190a */
.L_x_5:
[----:B------:R-:W-:Y:S01]  /*1300*/  ISETP.GE.U32.AND P0, PT, R9, 0x3, PT ;  /* 0x000000030900780c */ /* 0x000fe20003f06070 */
[----:B------:R-:W-:-:S12]  /*1310*/  HFMA2 R9, -RZ, RZ, 0, 0 ;  /* 0x00000000ff097431 */ /* 0x000fd800000001ff */
[----:B------:R-:W-:Y:S05]  /*1320*/  @!P0 BRA `(.L_x_6) ;  /* 0x0000000400848947 */ /* 0x000fea0003800000 */
[----:B------:R-:W-:-:S07]  /*1330*/  MOV R9, RZ ;  /* 0x000000ff00097202 */ /* 0x000fce0000000f00 */
.L_x_7:
[C---:B--23--:R-:W-:Y:S01]  /*1340*/  IADD3 R15, PT, PT, R9.reuse, UR12, RZ ;  /* 0x0000000c090f7c10 */ /* 0x04cfe2000fffe0ff */
[----:B------:R-:W-:-:S04]  /*1350*/  IMAD.WIDE.U32 R10, R9, 0x8, R2 ;  /* 0x00000008090a7825 */ /* 0x000fc800078e0002 */
[----:B01----:R-:W-:Y:S01]  /*1360*/  IMAD.WIDE.U32 R12, R15, 0x8, R2 ;  /* 0x000000080f0c7825 */ /* 0x003fe200078e0002 */
[----:B------:R-:W2:Y:S04]  /*1370*/  LD.E R14, desc[UR10][R10.64+0x4] ;  /* 0x0000040a0a0e7980 */ /* 0x000ea8000c101900 */
[----:B------:R-:W2:Y:S04]  /*1380*/  LD.E R21, desc[UR10][R12.64+0x4] ;  /* 0x0000040a0c157980 */ /* 0x000ea8000c101900 */
[----:B------:R-:W3:Y:S04]  /*1390*/  LD.E R0, desc[UR10][R10.64] ;  /* 0x0000000a0a007980 */ /* 0x000ee8000c101900 */
[----:B------:R-:W3:Y:S01]  /*13a0*/  LD.E R19, desc[UR10][R12.64] ;  /* 0x0000000a0c137980 */ /* 0x000ee2000c101900 */
[----:B------:R-:W-:-:S05]  /*13b0*/  IMAD R17, R8, R9, RZ ;  /* 0x0000000908117224 */ /* 0x000fca00078e02ff */
        /* <DEDUP_REMOVED lines=26> */
[----:B------:R-:W1:Y:S08]  /*1560*/  MUFU.SIN R27, R22 ;  /* 0x00000016001b7308 */ /* 0x000e700000000400 */
[----:B0-----:R-:W0:Y:S01]  /*1570*/  MUFU.COS R23, R22 ;  /* 0x0000001600177308 */ /* 0x001e220000000000 */
[----:B--2---:R-:W-:-:S04]  /*1580*/  FADD R20, R19, -R0 ;  /* 0x8000000013147221 */ /* 0x004fc80000000000 */
[----:B-1----:R-:W-:Y:S01]  /*1590*/  FMUL R21, R20, R27 ;  /* 0x0000001b14157220 */ /* 0x002fe20000400000 */
[----:B---3--:R-:W-:Y:S01]  /*15a0*/  FADD R18, R16, -R25 ;  /* 0x8000001910127221 */ /* 0x008fe20000000000 */
[----:B------:R-:W-:-:S03]  /*15b0*/  FADD R19, R19, R0 ;  /* 0x0000000013137221 */ /* 0x000fc60000000000 */
[----:B------:R-:W-:Y:S01]  /*15c0*/  FMUL R27, R18, R27 ;  /* 0x0000001b121b7220 */ /* 0x000fe20000400000 */
[----:B------:R-:W-:Y:S01]  /*15d0*/  FADD R25, R16, R25 ;  /* 0x0000001910197221 */ /* 0x000fe20000000000 */
[-C--:B0-----:R-:W-:Y:S02]  /*15e0*/  FFMA R0, R18, R23.reuse, R21 ;  /* 0x0000001712007223 */ /* 0x081fe40000000015 */
[----:B------:R-:W-:Y:S02]  /*15f0*/  FFMA R20, R20, R23, -R27 ;  /* 0x0000001714147223 */ /* 0x000fe4000000081b */
[----:B------:R-:W-:Y:S02]  /*1600*/  FFMA R25, RZ, R25, R0 ;  /* 0x00000019ff197223 */ /* 0x000fe40000000000 */
[----:B------:R-:W-:-:S03]  /*1610*/  FFMA R21, RZ, R19, R20 ;  /* 0x00000013ff157223 */ /* 0x000fc60000000014 */
        /* <DEDUP_REMOVED lines=25> */
[----:B------:R-:W4:Y:S04]  /*17b0*/  LD.E R16, desc[UR10][R10.64+0x1c] ;  /* 0x00001c0a0a107980 */ /* 0x000f28000c101900 */
[----:B------:R-:W4:Y:S04]  /*17c0*/  LD.E R25, desc[UR10][R12.64+0x1c] ;  /* 0x00001c0a0c197980 */ /* 0x000f28000c101900 */
[----:B------:R-:W2:Y:S01]  /*17d0*/  LD.E R21, desc[UR10][R12.64+0x18] ;  /* 0x0000180a0c157980 */ /* 0x000ea2000c101900 */
[----:B------:R-:W-:-:S04]  /*17e0*/  IADD3 R17, PT, PT, R8, R17, RZ ;  /* 0x0000001108117210 */ /* 0x000fc80007ffe0ff */
[----:B------:R-:W-:-:S05]  /*17f0*/  I2FP.F32.U32 R17, R17 ;  /* 0x0000001100117245 */ /* 0x000fca0000201000 */
[----:B------:R-:W-:-:S04]  /*1800*/  FMUL R17, R17, UR8 ;  /* 0x0000000811117c20 */ /* 0x000fc80008400000 */
[----:B------:R-:W-:-:S04]  /*1810*/  FMUL.RZ R24, R17, 0.15915493667125701904 ;  /* 0x3e22f98311187820 */ /* 0x000fc8000040c000 */
[----:B------:R-:W0:Y:S08]  /*1820*/  MUFU.SIN R22, R24 ;  /* 0x0000001800167308 */ /* 0x000e300000000400 */
[----:B------:R-:W1:Y:S01]  /*1830*/  MUFU.COS R20, R24 ;  /* 0x0000001800147308 */ /* 0x000e620000000000 */
[----:B------:R-:W-:-:S04]  /*1840*/  IADD3 R9, PT, PT, R9, 0x4, RZ ;  /* 0x0000000409097810 */ /* 0x000fc80007ffe0ff */
[----:B------:R-:W-:Y:S01]  /*1850*/  ISETP.NE.AND P0, PT, R9, R7, PT ;  /* 0x000000070900720c */ /* 0x000fe20003f05270 */
[----:B----4-:R-:W-:Y:S01]  /*1860*/  FADD R18, R16, -R25 ;  /* 0x8000001910127221 */ /* 0x010fe20000000000 */
[----:B--2---:R-:W-:-:S03]  /*1870*/  FADD R17, R0, -R21 ;  /* 0x8000001500117221 */ /* 0x004fc60000000000 */
[-C--:B0-----:R-:W-:Y:S01]  /*1880*/  FMUL R10, R18, R22.reuse ;  /* 0x00000016120a7220 */ /* 0x081fe20000400000 */
[C---:B------:R-:W-:Y:S01]  /*1890*/  FMUL R11, R17.reuse, R22 ;  /* 0x00000016110b7220 */ /* 0x040fe20000400000 */
        /* <DEDUP_REMOVED lines=8> */
[----:B------:R-:W-:Y:S05]  /*1920*/  @P0 BRA `(.L_x_7) ;  /* 0xfffffff800840947 */ /* 0x000fea000383ffff */
[----:B------:R-:W-:-:S07]  /*1930*/  MOV R9, R7 ;  /* 0x0000000700097202 */ /* 0x000fce0000000f00 */
.L_x_6:
[----:B------:R-:W-:-:S09]  /*1940*/  UISETP.NE.AND UP0, UPT, UR13, URZ, UPT ;  /* 0x000000ff0d00728c */ /* 0x000fd2000bf05270 */
[----:B------:R-:W-:Y:S05]  /*1950*/  BRA.U !UP0, `(.L_x_1) ;  /* 0x0000000508407547 */ /* 0x000fea000b800000 */
[C---:B012---:R-:W-:Y:S01]  /*1960*/  IADD3 R13, PT, PT, R9.reuse, UR12, RZ ;  /* 0x0000000c090d7c10 */ /* 0x047fe2000fffe0ff */
[----:B---3--:R-:W-:-:S04]  /*1970*/  IMAD.WIDE.U32 R10, R9, 0x8, R2 ;  /* 0x00000008090a7825 */ /* 0x008fc800078e0002 */
[----:B------:R-:W-:Y:S01]  /*1980*/  IMAD.WIDE.U32 R14, R13, 0x8, R2 ;  /* 0x000000080d0e7825 */ /* 0x000fe200078e0002 */
[----:B------:R-:W2:Y:S04]  /*1990*/  LD.E R0, desc[UR10][R10.64] ;  /* 0x0000000a0a007980 */ /* 0x000ea8000c101900 */
[----:B------:R-:W3:Y:S04]  /*19a0*/  LD.E R2, desc[UR10][R10.64+0x4] ;  /* 0x0000040a0a027980 */ /* 0x000ee8000c101900 */
[----:B------:R-:W3:Y:S04]  /*19b0*/  LD.E R19, desc[UR10][R14.64+0x4] ;  /* 0x0000040a0e137980 */ /* 0x000ee8000c101900 */
[----:B------:R-:W2:Y:S01]  /*19c0*/  LD.E R17, desc[UR10][R14.64] ;  /* 0x0000000a0e117980 */ /* 0x000ea2000c101900 */
[----:B------:R-:W-:-:S05]  /*19d0*/  IMAD R3, R8, R9, RZ ;  /* 0x0000000908037224 */ /* 0x000fca00078e02ff */
[----:B------:R-:W-:-:S05]  /*19e0*/  I2FP.F32.U32 R12, R3 ;  /* 0x00000003000c7245 */ /* 0x000fca0000201000 */
[----:B------:R-:W-:-:S04]  /*19f0*/  FMUL R12, R12, UR8 ;  /* 0x000000080c0c7c20 */ /* 0x000fc80008400000 */
[----:B------:R-:W-:-:S04]  /*1a00*/  FMUL.RZ R18, R12, 0.15915493667125701904 ;  /* 0x3e22f9830c127820 */ /* 0x000fc8000040c000 */
[----:B------:R-:W0:Y:S08]  /*1a10*/  MUFU.SIN R23, R18 ;  /* 0x0000001200177308 */ /* 0x000e300000000400 */
[----:B------:R-:W1:Y:S01]  /*1a20*/  MUFU.COS R21, R18 ;  /* 0x0000001200157308 */ /* 0x000e620000000000 */
[----:B------:R-:W-:Y:S01]  /*1a30*/  UISETP.NE.AND UP0, UPT, UR13, 0x1, UPT ;  /* 0x000000010d00788c */ /* 0x000fe2000bf05270 */
[----:B---3--:R-:W-:Y:S01]  /*1a40*/  FADD R16, R2, -R19 ;  /* 0x8000001302107221 */ /* 0x008fe20000000000 */
[----:B--2---:R-:W-:-:S03]  /*1a50*/  FADD R12, R0, -R17 ;  /* 0x80000011000c7221 */ /* 0x004fc60000000000 */
[-C--:B0-----:R-:W-:Y:S01]  /*1a60*/  FMUL R25, R16, R23.reuse ;  /* 0x0000001710197220 */ /* 0x081fe20000400000 */
[----:B------:R-:W-:Y:S01]  /*1a70*/  FMUL R23, R12, R23 ;  /* 0x000000170c177220 */ /* 0x000fe20000400000 */
[----:B------:R-:W-:Y:S02]  /*1a80*/  FADD R17, R0, R17 ;  /* 0x0000001100117221 */ /* 0x000fe40000000000 */
[-C--:B-1----:R-:W-:Y:S01]  /*1a90*/  FFMA R0, R12, R21.reuse, R25 ;  /* 0x000000150c007223 */ /* 0x082fe20000000019 */
[----:B------:R-:W-:Y:S01]  /*1aa0*/  FADD R2, R2, R19 ;  /* 0x0000001302027221 */ /* 0x000fe20000000000 */
[----:B------:R-:W-:Y:S01]  /*1ab0*/  FFMA R23, R16, R21, -R23 ;  /* 0x0000001510177223 */ /* 0x000fe20000000817 */
[----:B------:R-:W-:-:S04]  /*1ac0*/  IMAD.WIDE.U32 R12, R13, 0x8, R4 ;  /* 0x000000080d0c7825 */ /* 0x000fc800078e0004 */
[----:B------:R-:W-:Y:S01]  /*1ad0*/  FFMA R17, RZ, R17, R0 ;  /* 0x00000011ff117223 */ /* 0x000fe20000000000 */
[----:B------:R-:W-:-:S04]  /*1ae0*/  FFMA R23, RZ, R2, R23 ;  /* 0x00000002ff177223 */ /* 0x000fc80000000017 */
[----:B------:R4:W-:Y:S04]  /*1af0*/  ST.E desc[UR10][R12.64], R17 ;  /* 0x000000110c007985 */ /* 0x0009e8000c10190a */
[----:B------:R4:W-:Y:S01]  /*1b00*/  ST.E desc[UR10][R12.64+0x4], R23 ;  /* 0x000004170c007985 */ /* 0x0009e2000c10190a */
[----:B------:R-:W-:Y:S05]  /*1b10*/  BRA.U !UP0, `(.L_x_1) ;  /* 0x0000000108d07547 */ /* 0x000fea000b800000 */
[----:B----4-:R-:W-:Y:S01]  /*1b20*/  MOV R13, UR12 ;  /* 0x0000000c000d7c02 */ /* 0x010fe20008000f00 */
[----:B------:R-:W2:Y:S04]  /*1b30*/  LD.E R0, desc[UR10][R10.64+0x8] ;  /* 0x0000080a0a007980 */ /* 0x000ea8000c101900 */
[----:B------:R-:W-:Y:S01]  /*1b40*/  IMAD.WIDE.U32 R12, R13, 0x8, R10 ;  /* 0x000000080d0c7825 */ /* 0x000fe200078e000a */
[----:B------:R-:W3:Y:S04]  /*1b50*/  LD.E R2, desc[UR10][R10.64+0xc] ;  /* 0x00000c0a0a027980 */ /* 0x000ee8000c101900 */
[----:B------:R-:W2:Y:S04]  /*1b60*/  LD.E R17, desc[UR10][R12.64+0x8] ;  /* 0x0000080a0c117980 */ /* 0x000ea8000c101900 */
[----:B------:R-:W3:Y:S01]  /*1b70*/  LD.E R19, desc[UR10][R12.64+0xc] ;  /* 0x00000c0a0c137980 */ /* 0x000ee2000c101900 */
[----:B------:R-:W-:-:S04]  /*1b80*/  IADD3 R15, PT, PT, R8, R3, RZ ;  /* 0x00000003080f7210 */ /* 0x000fc80007ffe0ff */
[----:B------:R-:W-:-:S05]  /*1b90*/  I2FP.F32.U32 R3, R15 ;  /* 0x0000000f00037245 */ /* 0x000fca0000201000 */
[----:B------:R-:W-:-:S04]  /*1ba0*/  FMUL R3, R3, UR8 ;  /* 0x0000000803037c20 */ /* 0x000fc80008400000 */
[----:B------:R-:W-:-:S04]  /*1bb0*/  FMUL.RZ R18, R3, 0.15915493667125701904 ;  /* 0x3e22f98303127820 */ /* 0x000fc8000040c000 */
[----:B------:R-:W0:Y:S08]  /*1bc0*/  MUFU.SIN R16, R18 ;  /* 0x0000001200107308 */ /* 0x000e300000000400 */
[----:B------:R-:W1:Y:S01]  /*1bd0*/  MUFU.COS R14, R18 ;  /* 0x00000012000e7308 */ /* 0x000e620000000000 */
[----:B------:R-:W-:Y:S01]  /*1be0*/  UISETP.NE.AND UP0, UPT, UR13, 0x2, UPT ;  /* 0x000000020d00788c */ /* 0x000fe2000bf05270 */
[C-C-:B--2---:R-:W-:Y:S01]  /*1bf0*/  FADD R21, R0.reuse, R17.reuse ;  /* 0x0000001100157221 */ /* 0x144fe20000000000 */
[----:B------:R-:W-:Y:S01]  /*1c00*/  FADD R0, R0, -R17 ;  /* 0x8000001100007221 */ /* 0x000fe20000000000 */
[----:B---3--:R-:W-:Y:S01]  /*1c10*/  FADD R3, R2, -R19 ;  /* 0x8000001302037221 */ /* 0x008fe20000000000 */
[----:B------:R-:W-:-:S03]  /*1c20*/  IADD3 R17, P0, PT, R9, UR12, RZ ;  /* 0x0000000c09117c10 */ /* 0x000fc6000ff1e0ff */
[-C--:B0-----:R-:W-:Y:S01]  /*1c30*/  FMUL R9, R3, R16.reuse ;  /* 0x0000001003097220 */ /* 0x081fe20000400000 */
[----:B------:R-:W-:Y:S01]  /*1c40*/  FMUL R16, R0, R16 ;  /* 0x0000001000107220 */ /* 0x000fe20000400000 */
[----:B------:R-:W-:Y:S01]  /*1c50*/  FADD R19, R2, R19 ;  /* 0x0000001302137221 */ /* 0x000fe20000000000 */
[----:B------:R-:W-:Y:S01]  /*1c60*/  IADD3.X R20, PT, PT, RZ, RZ, RZ, P0, !PT ;  /* 0x000000ffff147210 */ /* 0x000fe200007fe4ff */
[----:B-1----:R-:W-:Y:S01]  /*1c70*/  FFMA R0, R0, R14, R9 ;  /* 0x0000000e00007223 */ /* 0x002fe20000000009 */
[----:B------:R-:W-:Y:S01]  /*1c80*/  LEA R2, P0, R17, R4, 0x3 ;  /* 0x0000000411027211 */ /* 0x000fe200078018ff */
[----:B------:R-:W-:Y:S02]  /*1c90*/  FFMA R16, R3, R14, -R16 ;  /* 0x0000000e03107223 */ /* 0x000fe40000000810 */
[----:B------:R-:W-:Y:S01]  /*1ca0*/  FFMA R21, RZ, R21, R0 ;  /* 0x00000015ff157223 */ /* 0x000fe20000000000 */
[----:B------:R-:W-:Y:S01]  /*1cb0*/  LEA.HI.X R3, R17, R5, R20, 0x3, P0 ;  /* 0x0000000511037211 */ /* 0x000fe200000f1c14 */
[----:B------:R-:W-:-:S04]  /*1cc0*/  FFMA R19, RZ, R19, R16 ;  /* 0x00000013ff137223 */ /* 0x000fc80000000010 */
[----:B------:R0:W-:Y:S04]  /*1cd0*/  ST.E desc[UR10][R2.64+0x8], R21 ;  /* 0x0000081502007985 */ /* 0x0001e8000c10190a */
[----:B------:R0:W-:Y:S01]  /*1ce0*/  ST.E desc[UR10][R2.64+0xc], R19 ;  /* 0x00000c1302007985 */ /* 0x0001e2000c10190a */
[----:B------:R-:W-:Y:S05]  /*1cf0*/  BRA.U !UP0, `(.L_x_1) ;  /* 0x0000000108587547 */ /* 0x000fea000b800000 */
[----:B------:R-:W2:Y:S04]  /*1d00*/  LD.E R4, desc[UR10][R10.64+0x14] ;  /* 0x0000140a0a047980 */ /* 0x000ea8000c101900 */
[----:B------:R-:W2:Y:S04]  /*1d10*/  LD.E R9, desc[UR10][R12.64+0x14] ;  /* 0x0000140a0c097980 */ /* 0x000ea8000c101900 */
[----:B------:R1:W3:Y:S04]  /*1d20*/  LD.E R0, desc[UR10][R10.64+0x10] ;  /* 0x0000100a0a007980 */ /* 0x0002e8000c101900 */
[----:B------:R-:W3:Y:S01]  /*1d30*/  LD.E R5, desc[UR10][R12.64+0x10] ;  /* 0x0000100a0c057980 */ /* 0x000ee2000c101900 */
[----:B------:R-:W-:-:S04]  /*1d40*/  IADD3 R8, PT, PT, R8, R15, RZ ;  /* 0x0000000f08087210 */ /* 0x000fc80007ffe0ff */
[----:B------:R-:W-:-:S05]  /*1d50*/  I2FP.F32.U32 R8, R8 ;  /* 0x0000000800087245 */ /* 0x000fca0000201000 */
[----:B------:R-:W-:-:S04]  /*1d60*/  FMUL R8, R8, UR8 ;  /* 0x0000000808087c20 */ /* 0x000fc80008400000 */
[----:B------:R-:W-:-:S04]  /*1d70*/  FMUL.RZ R16, R8, 0.15915493667125701904 ;  /* 0x3e22f98308107820 */ /* 0x000fc8000040c000 */
[----:B------:R-:W1:Y:S08]  /*1d80*/  MUFU.SIN R17, R16 ;  /* 0x0000001000117308 */ /* 0x000e700000000400 */
[----:B------:R-:W4:Y:S01]  /*1d90*/  MUFU.COS R15, R16 ;  /* 0x00000010000f7308 */ /* 0x000f220000000000 */
[----:B--2---:R-:W-:-:S04]  /*1da0*/  FADD R14, R4, -R9 ;  /* 0x80000009040e7221 */ /* 0x004fc80000000000 */
[----:B-1----:R-:W-:Y:S01]  /*1db0*/  FMUL R11, R14, R17 ;  /* 0x000000110e0b7220 */ /* 0x002fe20000400000 */
[C-C-:B---3--:R-:W-:Y:S01]  /*1dc0*/  FADD R8, R0.reuse, -R5.reuse ;  /* 0x8000000500087221 */ /* 0x148fe20000000000 */
[----:B------:R-:W-:-:S03]  /*1dd0*/  FADD R5, R0, R5 ;  /* 0x0000000500057221 */ /* 0x000fc60000000000 */
[----:B------:R-:W-:Y:S01]  /*1de0*/  FMUL R17, R8, R17 ;  /* 0x0000001108117220 */ /* 0x000fe20000400000 */
[----:B------:R-:W-:Y:S01]  /*1df0*/  FADD R4, R4, R9 ;  /* 0x0000000904047221 */ /* 0x000fe20000000000 */
[-C--:B----4-:R-:W-:Y:S02]  /*1e00*/  FFMA R0, R8, R15.reuse, R11 ;  /* 0x0000000f08007223 */ /* 0x090fe4000000000b */
[----:B------:R-:W-:Y:S02]  /*1e10*/  FFMA R17, R14, R15, -R17 ;  /* 0x0000000f0e117223 */ /* 0x000fe40000000811 */
[----:B------:R-:W-:Y:S02]  /*1e20*/  FFMA R5, RZ, R5, R0 ;  /* 0x00000005ff057223 */ /* 0x000fe40000000000 */
[----:B------:R-:W-:-:S03]  /*1e30*/  FFMA R17, RZ, R4, R17 ;  /* 0x00000004ff117223 */ /* 0x000fc60000000011 */
[----:B------:R1:W-:Y:S04]  /*1e40*/  ST.E desc[UR10][R2.64+0x10], R5 ;  /* 0x0000100502007985 */ /* 0x0003e8000c10190a */
[----:B------:R1:W-:Y:S02]  /*1e50*/  ST.E desc[UR10][R2.64+0x14], R17 ;  /* 0x0000141102007985 */ /* 0x0003e4000c10190a */
.L_x_1:
[----:B01----:R-:W-:Y:S02]  /*1e60*/  MOV R2, UR6 ;  /* 0x0000000600027c02 */ /* 0x003fe40008000f00 */
[----:B------:R-:W-:-:S06]  /*1e70*/  MOV R3, UR7 ;  /* 0x0000000700037c02 */ /* 0x000fcc0008000f00 */
[----:B------:R-:W5:Y:S01]  /*1e80*/  LDG.E.64 R2, desc[UR10][R2.64] ;  /* 0x0000000a02027981 */ /* 0x000f62000c1e1b00 */
[----:B------:R-:W-:Y:S02]  /*1e90*/  MOV R8, UR6 ;  /* 0x0000000600087c02 */ /* 0x000fe40008000f00 */
[----:B------:R-:W-:-:S05]  /*1ea0*/  MOV R9, UR7 ;  /* 0x0000000700097c02 */ /* 0x000fca0008000f00 */
[----:B------:R0:W4:Y:S01]  /*1eb0*/  LDG.E R10, desc[UR10][R8.64+0x8] ;  /* 0x0000080a080a7981 */ /* 0x000122000c1e1900 */
[----:B------:R-:W-:Y:S01]  /*1ec0*/  IADD3 R6, PT, PT, R6, UR5, RZ ;  /* 0x0000000506067c10 */ /* 0x000fe2000fffe0ff */
[----:B-----5:R-:W1:Y:S01]  /*1ed0*/  I2F.U32.RP R0, R3 ;  /* 0x0000000300007306 */ /* 0x020e620000209000 */
[----:B--23--:R-:W-:Y:S02]  /*1ee0*/  IADD3 R11, PT, PT, RZ, -R3, RZ ;  /* 0x80000003ff0b7210 */ /* 0x00cfe40007ffe0ff */
[----:B------:R-:W-:-:S05]  /*1ef0*/  ISETP.NE.U32.AND P2, PT, R3, RZ, PT ;  /* 0x000000ff0300720c */ /* 0x000fca0003f45070 */
[----:B-1----:R-:W1:Y:S02]  /*1f00*/  MUFU.RCP R0, R0 ;  /* 0x0000000000007308 */ /* 0x002e640000001000 */
[----:B-1----:R-:W-:-:S06]  /*1f10*/  IADD3 R4, PT, PT, R0, 0xffffffe, RZ ;  /* 0x0ffffffe00047810 */ /* 0x002fcc0007ffe0ff */
[----:B------:R1:W2:Y:S02]  /*1f20*/  F2I.FTZ.U32.TRUNC.NTZ R5, R4 ;  /* 0x0000000400057305 */ /* 0x0002a4000021f000 */
[----:B-1----:R-:W-:Y:S02]  /*1f30*/  HFMA2 R4, -RZ, RZ, 0, 0 ;  /* 0x00000000ff047431 */ /* 0x002fe400000001ff */
[----:B--2---:R-:W-:-:S04]  /*1f40*/  IMAD R11, R11, R5, RZ ;  /* 0x000000050b0b7224 */ /* 0x004fc800078e02ff */
[----:B------:R-:W-:-:S06]  /*1f50*/  IMAD.HI.U32 R5, R5, R11, R4 ;  /* 0x0000000b05057227 */ /* 0x000fcc00078e0004 */
[----:B------:R-:W-:-:S05]  /*1f60*/  IMAD.HI.U32 R5, R5, R2, RZ ;  /* 0x0000000205057227 */ /* 0x000fca00078e00ff */
[----:B0-----:R-:W-:-:S05]  /*1f70*/  IADD3 R8, PT, PT, -R5, RZ, RZ ;  /* 0x000000ff05087210 */ /* 0x001fca0007ffe1ff */
[----:B------:R-:W-:-:S05]  /*1f80*/  IMAD R8, R3, R8, R2 ;  /* 0x0000000803087224 */ /* 0x000fca00078e0202 */
[----:B------:R-:W-:-:S13]  /*1f90*/  ISETP.GE.U32.AND P0, PT, R8, R3, PT ;  /* 0x000000030800720c */ /* 0x000fda0003f06070 */
[----:B------:R-:W-:Y:S02]  /*1fa0*/  @P0 IADD3 R8, PT, PT, -R3, R8, RZ ;  /* 0x0000000803080210 */ /* 0x000fe40007ffe1ff */
[----:B------:R-:W-:Y:S02]  /*1fb0*/  @P0 IADD3 R5, PT, PT, R5, 0x1, RZ ;  /* 0x0000000105050810 */ /* 0x000fe40007ffe0ff */
[----:B------:R-:W-:-:S13]  /*1fc0*/  ISETP.GE.U32.AND P1, PT, R8, R3, PT ;  /* 0x000000030800720c */ /* 0x000fda0003f26070 */
[----:B------:R-:W-:Y:S02]  /*1fd0*/  @P1 IADD3 R5, PT, PT, R5, 0x1, RZ ;  /* 0x0000000105051810 */ /* 0x000fe40007ffe0ff */
[----:B------:R-:W-:-:S05]  /*1fe0*/  @!P2 LOP3.LUT R5, RZ, R3, RZ, 0x33, !PT ;  /* 0x00000003ff05a212 */ /* 0x000fca00078e33ff */
[----:B----4-:R-:W-:-:S05]  /*1ff0*/  IMAD R5, R5, R10, R5 ;  /* 0x0000000a05057224 */ /* 0x010fca00078e0205 */
[----:B------:R-:W-:-:S13]  /*2000*/  ISETP.GE.U32.AND P0, PT, R6, R5, PT ;  /* 0x000000050600720c */ /* 0x000fda0003f06070 */
[----:B------:R-:W-:Y:S05]  /*2010*/  @!P0 BRA `(.L_x_8) ;  /* 0xffffffe000fc8947 */ /* 0x000fea000383ffff */
[----:B------:R-:W-:-:S07]  /*2020*/  MOV R0, R10 ;  /* 0x0000000a00007202 */ /* 0x000fce0000000f00 */
.L_x_0:
[----:B------:R-:W-:Y:S02]  /*2030*/  MOV R6, UR6 ;  /* 0x0000000600067c02 */ /* 0x000fe40008000f00 */
[----:B------:R-:W-:Y:S02]  /*2040*/  MOV R7, UR7 ;  /* 0x0000000700077c02 */ /* 0x000fe40008000f00 */
[----:B------:R-:W-:Y:S02]  /*2050*/  MOV R4, UR6 ;  /* 0x0000000600047c02 */ /* 0x000fe40008000f00 */
[----:B------:R-:W-:Y:S02]  /*2060*/  MOV R5, UR7 ;  /* 0x0000000700057c02 */ /* 0x000fe40008000f00 */
[----:B------:R-:W2:Y:S04]  /*2070*/  LDG.E.64 R6, desc[UR10][R6.64+0x28] ;  /* 0x0000280a06067981 */ /* 0x000ea8000c1e1b00 */
[----:B------:R-:W3:Y:S01]  /*2080*/  LDG.E.64 R4, desc[UR10][R4.64+0x20] ;  /* 0x0000200a04047981 */ /* 0x000ee2000c1e1b00 */
[----:B------:R-:W-:Y:S01]  /*2090*/  MOV R8, UR6 ;  /* 0x0000000600087c02 */ /* 0x000fe20008000f00 */
[----:B------:R-:W-:Y:S01]  /*20a0*/  UISETP.GT.U32.AND UP0, UPT, UR5, 0x3, UPT ;  /* 0x000000030500788c */ /* 0x000fe2000bf04070 */
[----:B------:R-:W-:Y:S01]  /*20b0*/  MOV R9, UR7 ;  /* 0x0000000700097c02 */ /* 0x000fe20008000f00 */
[----:B------:R-:W-:Y:S01]  /*20c0*/  USHF.R.U32.HI UR4, URZ, 0x1, UR5 ;  /* 0x00000001ff047899 */ /* 0x000fe20008011605 */
[----:B------:R-:W-:-:S02]  /*20d0*/  MOV R10, UR6 ;  /* 0x00000006000a7c02 */ /* 0x000fc40008000f00 */
[----:B------:R-:W-:-:S04]  /*20e0*/  MOV R11, UR7 ;  /* 0x00000007000b7c02 */ /* 0x000fc80008000f00 */
[----:B------:R-:W-:Y:S01]  /*20f0*/  UMOV UR5, UR4 ;  /* 0x0000000400057c82 */ /* 0x000fe20008000000 */
[----:B--2---:R1:W-:Y:S04]  /*2100*/  STG.E.64 desc[UR10][R8.64+0x20], R6 ;  /* 0x0000200608007986 */ /* 0x0043e8000c101b0a */
[----:B---3--:R1:W-:Y:S01]  /*2110*/  STG.E.64 desc[UR10][R10.64+0x28], R4 ;  /* 0x000028040a007986 */ /* 0x0083e2000c101b0a */
[----:B------:R-:W-:Y:S05]  /*2120*/  BRA.U UP0, `(.L_x_9) ;  /* 0xffffffe100507547 */ /* 0x000fea000b83ffff */
[----:B------:R-:W-:Y:S05]  /*2130*/  EXIT ;  /* 0x000000000000794d */ /* 0x000fea0003800000 */
        .weak           $__internal_0_$__cuda_sm3x_div_rn_noftz_f32_slowpath
        .type           $__internal_0_$__cuda_sm3x_div_rn_noftz_f32_slowpath,@function
        .size           $__internal_0_$__cuda_sm3x_div_rn_noftz_f32_slowpath,(.L_x_34 - $__internal_0_$__cuda_sm3x_div_rn_noftz_f32_slowpath)
$__internal_0_$__cuda_sm3x_div_rn_noftz_f32_slowpath:
[----:B------:R-:W-:-:S04]  /*2140*/  SHF.R.U32.HI R14, RZ, 0x17, R16 ;  /* 0x00000017ff0e7819 */ /* 0x000fc80000011610 */
[----:B------:R-:W-:-:S04]  /*2150*/  LOP3.LUT R14, R14, 0xff, RZ, 0xc0, !PT ;  /* 0x000000ff0e0e7812 */ /* 0x000fc800078ec0ff */
[----:B------:R-:W-:-:S04]  /*2160*/  IADD3 R17, PT, PT, R14, -0x1, RZ ;  /* 0xffffffff0e117810 */ /* 0x000fc80007ffe0ff */
[----:B------:R-:W-:-:S13]  /*2170*/  ISETP.GT.U32.AND P0, PT, R17, 0xfd, PT ;  /* 0x000000fd1100780c */ /* 0x000fda0003f04070 */
[----:B------:R-:W-:Y:S01]  /*2180*/  @!P0 MOV R15, RZ ;  /* 0x000000ff000f8202 */ /* 0x000fe20000000f00 */
[----:B------:R-:W-:Y:S06]  /*2190*/  @!P0 BRA `(.L_x_10) ;  /* 0x0000000000408947 */ /* 0x000fec0003800000 */
[----:B------:R-:W-:Y:S02]  /*21a0*/  FSETP.GTU.FTZ.AND P0, PT, |R16|, +INF , PT ;  /* 0x7f8000001000780b */ /* 0x000fe40003f1c200 */
[----:B------:R-:W-:-:S11]  /*21b0*/  MOV R0, R16 ;  /* 0x0000001000007202 */ /* 0x000fd60000000f00 */
[----:B------:R-:W-:Y:S05]  /*21c0*/  @P0 BRA `(.L_x_11) ;  /* 0x0000000400380947 */ /* 0x000fea0003800000 */
[----:B------:R-:W-:-:S05]  /*21d0*/  HFMA2 R13, -RZ, RZ, 2.392578125, 0.0004787445068359375 ;  /* 0x40c90fd8ff0d7431 */ /* 0x000fca00000001ff */
[----:B------:R-:W-:-:S13]  /*21e0*/  LOP3.LUT P0, RZ, R16, 0x7fffffff, R13, 0xc8, !PT ;  /* 0x7fffffff10ff7812 */ /* 0x000fda000780c80d */
[----:B------:R-:W-:Y:S05]  /*21f0*/  @!P0 BRA `(.L_x_12) ;  /* 0x0000000400208947 */ /* 0x000fea0003800000 */
[----:B------:R-:W-:Y:S02]  /*2200*/  FSETP.NEU.FTZ.AND P0, PT, |R0|, +INF , PT ;  /* 0x7f8000000000780b */ /* 0x000fe40003f1d200 */
[----:B------:R-:W-:-:S04]  /*2210*/  LOP3.LUT P1, RZ, R13, 0x7fffffff, RZ, 0xc0, !PT ;  /* 0x7fffffff0dff7812 */ /* 0x000fc8000782c0ff */
[----:B------:R-:W-:-:S13]  /*2220*/  PLOP3.LUT P0, PT, P0, P1, PT, 0x2f, 0xf2 ;  /* 0x0000000000f2781c */ /* 0x000fda0000702577 */
[----:B------:R-:W-:Y:S05]  /*2230*/  @P0 BRA `(.L_x_13) ;  /* 0x0000000400040947 */ /* 0x000fea0003800000 */
[----:B------:R-:W-:-:S13]  /*2240*/  LOP3.LUT P0, RZ, R16, 0x7fffffff, RZ, 0xc0, !PT ;  /* 0x7fffffff10ff7812 */ /* 0x000fda000780c0ff */
[----:B------:R-:W-:Y:S05]  /*2250*/  @!P0 BRA `(.L_x_14) ;  /* 0x0000000000ec8947 */ /* 0x000fea0003800000 */
[----:B------:R-:W-:Y:S02]  /*2260*/  ISETP.GE.AND P0, PT, R17, RZ, PT ;  /* 0x000000ff1100720c */ /* 0x000fe40003f06270 */
[----:B------:R-:W-:-:S11]  /*2270*/  MOV R15, RZ ;  /* 0x000000ff000f7202 */ /* 0x000fd60000000f00 */
[----:B------:R-:W-:Y:S01]  /*2280*/  @!P0 FFMA R16, R0, 1.84467440737095516160e+19, RZ ;  /* 0x5f80000000108823 */ /* 0x000fe200000000ff */
[----:B------:R-:W-:-:S07]  /*2290*/  @!P0 IADD3 R15, PT, PT, R15, 0x40, RZ ;  /* 0x000000400f0f8810 */ /* 0x000fce0007ffe0ff */
.L_x_10:
[----:B------:R-:W-:Y:S01]  /*22a0*/  LEA R13, R14, 0xc0800000, 0x17 ;  /* 0xc08000000e0d7811 */ /* 0x000fe200078eb8ff */
[----:B------:R-:W-:Y:S01]  /*22b0*/  UMOV UR4, 0x40c90fd8 ;  /* 0x40c90fd800047882 */ /* 0x000fe20000000000 */
[----:B------:R-:W-:Y:S01]  /*22c0*/  IADD3 R14, PT, PT, R15, 0x81, -R14 ;  /* 0x000000810f0e7810 */ /* 0x000fe20007ffe80e */
[----:B------:R-:W-:Y:S01]  /*22d0*/  UIADD3 UR4, UPT, UPT, UR4, -0x1000000, URZ ;  /* 0xff00000004047890 */ /* 0x000fe2000fffe0ff */
[----:B------:R-:W-:-:S04]  /*22e0*/  IADD3 R16, PT, PT, -R13, R16, RZ ;  /* 0x000000100d107210 */ /* 0x000fc80007ffe1ff */
[----:B------:R-:W0:Y:S01]  /*22f0*/  MUFU.RCP R0, R16 ;  /* 0x0000001000007308 */ /* 0x000e220000001000 */
[----:B------:R-:W-:-:S04]  /*2300*/  FADD.FTZ R13, -R16, -RZ ;  /* 0x800000ff100d7221 */ /* 0x000fc80000010100 */
[----:B0-----:R-:W-:-:S04]  /*2310*/  FFMA R17, R0, R13, 1 ;  /* 0x3f80000000117423 */ /* 0x001fc8000000000d */
[----:B------:R-:W-:-:S04]  /*2320*/  FFMA R0, R0, R17, R0 ;  /* 0x0000001100007223 */ /* 0x000fc80000000000 */
[----:B------:R-:W-:-:S04]  /*2330*/  FFMA R17, R0, UR4, RZ ;  /* 0x0000000400117c23 */ /* 0x000fc800080000ff */
[----:B------:R-:W-:-:S04]  /*2340*/  FFMA R18, R13, R17, UR4 ;  /* 0x000000040d127e23 */ /* 0x000fc80008000011 */
[----:B------:R-:W-:-:S04]  /*2350*/  FFMA R17, R0, R18, R17 ;  /* 0x0000001200117223 */ /* 0x000fc80000000011 */
[----:B------:R-:W-:-:S04]  /*2360*/  FFMA R18, R13, R17, UR4 ;  /* 0x000000040d127e23 */ /* 0x000fc80008000011 */
[----:B------:R-:W-:-:S05]  /*2370*/  FFMA R13, R0, R18, R17 ;  /* 0x00000012000d7223 */ /* 0x000fca0000000011 */
[----:B------:R-:W-:-:S04]  /*2380*/  SHF.R.U32.HI R16, RZ, 0x17, R13 ;  /* 0x00000017ff107819 */ /* 0x000fc8000001160d */
[----:B------:R-:W-:-:S04]  /*2390*/  LOP3.LUT R16, R16, 0xff, RZ, 0xc0, !PT ;  /* 0x000000ff10107812 */ /* 0x000fc800078ec0ff */
[----:B------:R-:W-:-:S04]  /*23a0*/  IADD3 R19, PT, PT, R16, R14, RZ ;  /* 0x0000000e10137210 */ /* 0x000fc80007ffe0ff */
[----:B------:R-:W-:-:S04]  /*23b0*/  IADD3 R15, PT, PT, R19, -0x1, RZ ;  /* 0xffffffff130f7810 */ /* 0x000fc80007ffe0ff */
[----:B------:R-:W-:-:S13]  /*23c0*/  ISETP.GE.U32.AND P0, PT, R15, 0xfe, PT ;  /* 0x000000fe0f00780c */ /* 0x000fda0003f06070 */
[----:B------:R-:W-:Y:S05]  /*23d0*/  @!P0 BRA `(.L_x_15) ;  /* 0x0000000000808947 */ /* 0x000fea0003800000 */
[----:B------:R-:W-:-:S13]  /*23e0*/  ISETP.GT.AND P0, PT, R19, 0xfe, PT ;  /* 0x000000fe1300780c */ /* 0x000fda0003f04270 */
[----:B------:R-:W-:Y:S05]  /*23f0*/  @P0 BRA `(.L_x_16) ;  /* 0x00000000006c0947 */ /* 0x000fea0003800000 */
[----:B------:R-:W-:-:S13]  /*2400*/  ISETP.GE.AND P0, PT, R19, 0x1, PT ;  /* 0x000000011300780c */ /* 0x000fda0003f06270 */
[----:B------:R-:W-:Y:S05]  /*2410*/  @P0 BRA `(.L_x_17) ;  /* 0x0000000000740947 */ /* 0x000fea0003800000 */
[----:B------:R-:W-:Y:S02]  /*2420*/  ISETP.GE.AND P0, PT, R19, -0x18, PT ;  /* 0xffffffe81300780c */ /* 0x000fe40003f06270 */
[----:B------:R-:W-:-:S11]  /*2430*/  LOP3.LUT R13, R13, 0x80000000, RZ, 0xc0, !PT ;  /* 0x800000000d0d7812 */ /* 0x000fd600078ec0ff */
[----:B------:R-:W-:Y:S05]  /*2440*/  @!P0 BRA `(.L_x_17) ;  /* 0x0000000000688947 */ /* 0x000fea0003800000 */
[CCC-:B------:R-:W-:Y:S01]  /*2450*/  FFMA.RZ R14, R0.reuse, R18.reuse, R17.reuse ;  /* 0x00000012000e7223 */ /* 0x1c0fe2000000c011 */
[-CC-:B------:R-:W-:Y:S01]  /*2460*/  FFMA.RM R15, R0, R18.reuse, R17.reuse ;  /* 0x00000012000f7223 */ /* 0x180fe20000004011 */
[C---:B------:R-:W-:Y:S02]  /*2470*/  ISETP.NE.AND P3, PT, R19.reuse, RZ, PT ;  /* 0x000000ff1300720c */ /* 0x040fe40003f65270 */
[C---:B------:R-:W-:Y:S02]  /*2480*/  ISETP.NE.AND P1, PT, R19.reuse, RZ, PT ;  /* 0x000000ff1300720c */ /* 0x040fe40003f25270 */
[----:B------:R-:W-:Y:S01]  /*2490*/  LOP3.LUT R16, R14, 0x7fffff, RZ, 0xc0, !PT ;  /* 0x007fffff0e107812 */ /* 0x000fe200078ec0ff */
[----:B------:R-:W-:Y:S01]  /*24a0*/  FFMA.RP R14, R0, R18, R17 ;  /* 0x00000012000e7223 */ /* 0x000fe20000008011 */
[----:B------:R-:W-:Y:S02]  /*24b0*/  IADD3 R17, PT, PT, R19, 0x20, RZ ;  /* 0x0000002013117810 */ /* 0x000fe40007ffe0ff */
[----:B------:R-:W-:-:S02]  /*24c0*/  LOP3.LUT R16, R16, 0x800000, RZ, 0xfc, !PT ;  /* 0x0080000010107812 */ /* 0x000fc400078efcff */
[----:B------:R-:W-:Y:S02]  /*24d0*/  IADD3 R0, PT, PT, -R19, RZ, RZ ;  /* 0x000000ff13007210 */ /* 0x000fe40007ffe1ff */
[----:B------:R-:W-:Y:S02]  /*24e0*/  SHF.L.U32 R17, R16, R17, RZ ;  /* 0x0000001110117219 */ /* 0x000fe400000006ff */
[----:B------:R-:W-:Y:S02]  /*24f0*/  FSETP.NEU.FTZ.AND P0, PT, R14, R15, PT ;  /* 0x0000000f0e00720b */ /* 0x000fe40003f1d000 */
[----:B------:R-:W-:Y:S02]  /*2500*/  SEL R15, R0, RZ, P3 ;  /* 0x000000ff000f7207 */ /* 0x000fe40001800000 */
[----:B------:R-:W-:Y:S02]  /*2510*/  ISETP.NE.AND P1, PT, R17, RZ, P1 ;  /* 0x000000ff1100720c */ /* 0x000fe40000f25270 */
[----:B------:R-:W-:-:S02]  /*2520*/  SHF.R.U32.HI R15, RZ, R15, R16 ;  /* 0x0000000fff0f7219 */ /* 0x000fc40000011610 */
[----:B------:R-:W-:Y:S02]  /*2530*/  PLOP3.LUT P0, PT, P0, P1, PT, 0xf8, 0x8f ;  /* 0x00000000008f781c */ /* 0x000fe40000703f70 */
[----:B------:R-:W-:Y:S02]  /*2540*/  SHF.R.U32.HI R17, RZ, 0x1, R15 ;  /* 0x00000001ff117819 */ /* 0x000fe4000001160f */
[----:B------:R-:W-:-:S04]  /*2550*/  SEL R0, RZ, 0x1, !P0 ;  /* 0x00000001ff007807 */ /* 0x000fc80004000000 */
[----:B------:R-:W-:-:S04]  /*2560*/  LOP3.LUT R0, R0, 0x1, R17, 0xf8, !PT ;  /* 0x0000000100007812 */ /* 0x000fc800078ef811 */
[----:B------:R-:W-:-:S04]  /*2570*/  LOP3.LUT R0, R0, R15, RZ, 0xc0, !PT ;  /* 0x0000000f00007212 */ /* 0x000fc800078ec0ff */
[----:B------:R-:W-:-:S04]  /*2580*/  IADD3 R0, PT, PT, R17, R0, RZ ;  /* 0x0000000011007210 */ /* 0x000fc80007ffe0ff */
[----:B------:R-:W-:Y:S01]  /*2590*/  LOP3.LUT R13, R0, R13, RZ, 0xfc, !PT ;  /* 0x0000000d000d7212 */ /* 0x000fe200078efcff */
[----:B------:R-:W-:Y:S06]  /*25a0*/  BRA `(.L_x_17) ;  /* 0x0000000000107947 */ /* 0x000fec0003800000 */
.L_x_16:
[----:B------:R-:W-:-:S04]  /*25b0*/  LOP3.LUT R13, R13, 0x80000000, RZ, 0xc0, !PT ;  /* 0x800000000d0d7812 */ /* 0x000fc800078ec0ff */
[----:B------:R-:W-:Y:S01]  /*25c0*/  LOP3.LUT R13, R13, 0x7f800000, RZ, 0xfc, !PT ;  /* 0x7f8000000d0d7812 */ /* 0x000fe200078efcff */
[----:B------:R-:W-:Y:S06]  /*25d0*/  BRA `(.L_x_17) ;  /* 0x0000000000047947 */ /* 0x000fec0003800000 */
.L_x_15:
[----:B------:R-:W-:-:S07]  /*25e0*/  LEA R13, R14, R13, 0x17 ;  /* 0x0000000d0e0d7211 */ /* 0x000fce00078eb8ff */
.L_x_17:
[----:B------:R-:W-:Y:S01]  /*25f0*/  R2UR UR4, R13 ;  /* 0x000000000d0472ca */ /* 0x000fe200000e0000 */
[----:B------:R-:W-:-:S14]  /*2600*/  BRA `(.L_x_18) ;  /* 0x0000000000307947 */ /* 0x000fdc0003800000 */
.L_x_14:
[----:B------:R-:W-:-:S04]  /*2610*/  LOP3.LUT R13, R16, 0x80000000, R13, 0x48, !PT ;  /* 0x80000000100d7812 */ /* 0x000fc800078e480d */
[----:B------:R-:W-:-:S04]  /*2620*/  LOP3.LUT R13, R13, 0x7f800000, RZ, 0xfc, !PT ;  /* 0x7f8000000d0d7812 */ /* 0x000fc800078efcff */
[----:B------:R-:W-:Y:S01]  /*2630*/  R2UR UR4, R13 ;  /* 0x000000000d0472ca */ /* 0x000fe200000e0000 */
[----:B------:R-:W-:-:S14]  /*2640*/  BRA `(.L_x_18) ;  /* 0x0000000000207947 */ /* 0x000fdc0003800000 */
.L_x_13:
[----:B------:R-:W-:-:S04]  /*2650*/  LOP3.LUT R13, R16, 0x80000000, R13, 0x48, !PT ;  /* 0x80000000100d7812 */ /* 0x000fc800078e480d */
[----:B------:R-:W-:Y:S01]  /*2660*/  R2UR UR4, R13 ;  /* 0x000000000d0472ca */ /* 0x000fe200000e0000 */
[----:B------:R-:W-:-:S14]  /*2670*/  BRA `(.L_x_18) ;  /* 0x0000000000147947 */ /* 0x000fdc0003800000 */
.L_x_12:
[----:B------:R-:W0:Y:S02]  /*2680*/  MUFU.RSQ R0, -QNAN ;  /* 0xffc0000000007908 */ /* 0x000e240000001400 */
[----:B0-----:R-:W-:Y:S01]  /*2690*/  R2UR UR4, R0 ;  /* 0x00000000000472ca */ /* 0x001fe200000e0000 */
[----:B------:R-:W-:-:S14]  /*26a0*/  BRA `(.L_x_18) ;  /* 0x0000000000087947 */ /* 0x000fdc0003800000 */
.L_x_11:
[----:B------:R-:W-:-:S05]  /*26b0*/  FADD.FTZ R0, R0, 6.283184051513671875 ;  /* 0x40c90fd800007421 */ /* 0x000fca0000010000 */
[----:B------:R-:W-:-:S15]  /*26c0*/  R2UR UR4, R0 ;  /* 0x00000000000472ca */ /* 0x000fde00000e0000 */
.L_x_18:
[----:B------:R-:W-:-:S04]  /*26d0*/  HFMA2 R13, -RZ, RZ, 0, 0 ;  /* 0x00000000ff0d7431 */ /* 0x000fc800000001ff */
[----:B------:R-:W-:Y:S05]  /*26e0*/  RET.REL.NODEC R12 `(_Z14run_tube_stageP2tr) ;  /* 0xffffffd80c447950 */ /* 0x000fea0003c3ffff */
.L_x_19:
[----:B------:R-:W-:-:S00]  /*26f0*/  BRA `(.L_x_19) ;  /* 0xfffffffc00fc7947 */ /* 0x000fc0000383ffff */
[----:B------:R-:W-:-:S00]  /*2700*/  NOP ;  /* 0x0000000000007918 */ /* 0x000fc00000000000 */
[----:B------:R-:W-:-:S00]  /*2710*/  NOP ;  /* 0x0000000000007918 */ /* 0x000fc00000000000 */
[----:B------:R-:W-:-:S00]  /*2720*/  NOP ;  /* 0x0000000000007918 */ /* 0x000fc00000000000 */
[----:B------:R-:W-:-:S00]  /*2730*/  NOP ;  /* 0x0000000000007918 */ /* 0x000fc00000000000 */
[----:B------:R-:W-:-:S00]  /*2740*/  NOP ;  /* 0x0000000000007918 */ /* 0x000fc00000000000 */
[----:B------:R-:W-:-:S00]  /*2750*/  NOP ;  /* 0x0000000000007918 */ /* 0x000fc00000000000 */
[----:B------:R-:W-:-:S00]  /*2760*/  NOP ;  /* 0x0000000000007918 */ /* 0x000fc00000000000 */
[----:B------:R-:W-:-:S00]  /*2770*/  NOP ;  /* 0x0000000000007918 */ /* 0x000fc00000000000 */
.L_x_34:


//--------------------- .text._Z16run_funnel_stageP2tr --------------------------
	.section	.text._Z16run_funnel_stageP2tr,"ax",@progbits
	.align	128
        .global         _Z16run_funnel_stageP2tr
        .type           _Z16run_funnel_stageP2tr,@function
        .size           _Z16run_funnel_stageP2tr,(.L_x_35 - _Z16run_funnel_stageP2tr)
        .other          _Z16run_funnel_stageP2tr,@"STO_CUDA_ENTRY STV_DEFAULT"
_Z16run_funnel_stageP2tr:
.text._Z16run_funnel_stageP2tr:
[----:B------:R-:W0:Y:S01]  /*0000*/  LDC R1, c[0x0][0x37c] ;  /* 0x0000df00ff017b82 */ /* 0x000e220000000800 */
[----:B------:R-:W1:Y:S07]  /*0010*/  S2R R3, SR_CTAID.X ;  /* 0x0000000000037919 */ /* 0x000e6e0000002500 */
[----:B------:R-:W1:Y:S01]  /*0020*/  LDC.64 R28, c[0x0][0x380] ;  /* 0x0000e000ff1c7b82 */ /* 0x000e620000000a00 */
[----:B------:R-:W2:Y:S01]  /*0030*/  LDCU.64 UR6, c[0x0][0x358] ;  /* 0x00006b00ff0677ac */ /* 0x000ea20008000a00 */
[----:B0-----:R-:W-:Y:S01]  /*0040*/  IADD3 R1, PT, PT, R1, -0x80, RZ ;  /* 0xffffff8001017810 */ /* 0x001fe20007ffe0ff */
[----:B-1----:R-:W-:-:S05]  /*0050*/  IMAD.WIDE.U32 R28, R3, 0x48, R28 ;  /* 0x00000048031c7825 */ /* 0x002fca00078e001c */
[----:B--2---:R-:W2:Y:S01]  /*0060*/  LDG.E.64 R30, desc[UR6][R28.64] ;  /* 0x000000061c1e7981 */ /* 0x004ea2000c1e1b00 */
[----:B------:R-:W-:Y:S02]  /*0070*/  HFMA2 R19, -RZ, RZ, 0, 1.1920928955078125e-07 ;  /* 0x00000002ff137431 */ /* 0x000fe400000001ff */
[----:B------:R-:W-:Y:S01]  /*0080*/  IMAD.MOV.U32 R17, RZ, RZ, 0x1 ;  /* 0x00000001ff117424 */ /* 0x000fe200078e00ff */
[----:B------:R-:W-:Y:S01]  /*0090*/  MOV R18, 0x1c ;  /* 0x0000001c00127802 */ /* 0x000fe20000000f00 */
[----:B------:R-:W-:Y:S01]  /*00a0*/  IMAD.MOV.U32 R16, RZ, RZ, RZ ;  /* 0x000000ffff107224 */ /* 0x000fe200078e00ff */
[----:B------:R-:W-:Y:S01]  /*00b0*/  MOV R4, 0x1d ;  /* 0x0000001d00047802 */ /* 0x000fe20000000f00 */
[----:B------:R-:W-:Y:S01]  /*00c0*/  HFMA2 R9, -RZ, RZ, 0, 1.31130218505859375e-06 ;  /* 0x00000016ff097431 */ /* 0x000fe200000001ff */
[----:B------:R-:W-:Y:S01]  /*00d0*/  MOV R7, 0x3 ;  /* 0x0000000300077802 */ /* 0x000fe20000000f00 */
[----:B------:R-:W-:Y:S01]  /*00e0*/  HFMA2 R12, -RZ, RZ, 0, 1.490116119384765625e-06 ;  /* 0x00000019ff0c7431 */ /* 0x000fe200000001ff */
[----:B------:R0:W-:Y:S01]  /*00f0*/  STL.128 [R1], R16 ;  /* 0x0000001001007387 */ /* 0x0001e20000100c00 */
[----:B------:R-:W-:-:S02]  /*0100*/  HFMA2 R15, -RZ, RZ, 0, 4.76837158203125e-07 ;  /* 0x00000008ff0f7431 */ /* 0x000fc400000001ff */
[----:B------:R-:W-:Y:S02]  /*0110*/  IMAD.MOV.U32 R8, RZ, RZ, 0x1e ;  /* 0x0000001eff087424 */ /* 0x000fe400078e00ff */
[----:B------:R-:W-:Y:S01]  /*0120*/  HFMA2 R22, -RZ, RZ, 0, 9.5367431640625e-07 ;  /* 0x00000010ff167431 */ /* 0x000fe200000001ff */
[----:B------:R-:W-:Y:S01]  /*0130*/  MOV R10, 0x14 ;  /* 0x00000014000a7802 */ /* 0x000fe20000000f00 */
[----:B------:R-:W-:Y:S02]  /*0140*/  HFMA2 R25, -RZ, RZ, 0, 7.152557373046875e-07 ;  /* 0x0000000cff197431 */ /* 0x000fe400000001ff */
[----:B------:R-:W-:Y:S01]  /*0150*/  IMAD.MOV.U32 R11, RZ, RZ, 0xf ;  /* 0x0000000fff0b7424 */ /* 0x000fe200078e00ff */
[----:B------:R-:W-:Y:S01]  /*0160*/  MOV R13, 0x11 ;  /* 0x00000011000d7802 */ /* 0x000fe20000000f00 */
[----:B------:R-:W-:Y:S01]  /*0170*/  IMAD.MOV.U32 R14, RZ, RZ, 0x4 ;  /* 0x00000004ff0e7424 */ /* 0x000fe200078e00ff */
[----:B------:R-:W-:Y:S01]  /*0180*/  MOV R20, 0x15 ;  /* 0x0000001500147802 */ /* 0x000fe20000000f00 */
[----:B------:R-:W-:Y:S01]  /*0190*/  IMAD.MOV.U32 R21, RZ, RZ, 0x13 ;  /* 0x00000013ff157424 */ /* 0x000fe200078e00ff */
[----:B------:R-:W-:Y:S01]  /*01a0*/  MOV R23, 0x7 ;  /* 0x0000000700177802 */ /* 0x000fe20000000f00 */
[----:B------:R-:W-:Y:S01]  /*01b0*/  IMAD.MOV.U32 R24, RZ, RZ, 0x1a ;  /* 0x0000001aff187424 */ /* 0x000fe200078e00ff */
[----:B------:R-:W-:Y:S01]  /*01c0*/  MOV R26, 0x12 ;  /* 0x00000012001a7802 */ /* 0x000fe20000000f00 */
[----:B------:R-:W-:Y:S01]  /*01d0*/  IMAD.MOV.U32 R27, RZ, RZ, 0x6 ;  /* 0x00000006ff1b7424 */ /* 0x000fe200078e00ff */
[----:B------:R-:W-:Y:S01]  /*01e0*/  STL.128 [R1+0x20], R8 ;  /* 0x0000200801007387 */ /* 0x000fe20000100c00 */
[----:B0-----:R-:W-:-:S02]  /*01f0*/  HFMA2 R19, -RZ, RZ, 0, 1.370906829833984375e-06 ;  /* 0x00000017ff137431 */ /* 0x001fc400000001ff */
[----:B------:R-:W-:Y:S01]  /*0200*/  IMAD.MOV.U32 R16, RZ, RZ, 0x1f ;  /* 0x0000001fff107424 */ /* 0x000fe200078e00ff */
[----:B------:R-:W-:Y:S01]  /*0210*/  MOV R17, 0x1b ;  /* 0x0000001b00117802 */ /* 0x000fe20000000f00 */
[----:B------:R-:W-:Y:S01]  /*0220*/  IMAD.MOV.U32 R18, RZ, RZ, 0xd ;  /* 0x0000000dff127424 */ /* 0x000fe200078e00ff */
[----:B------:R-:W-:Y:S04]  /*0230*/  STL.128 [R1+0x30], R12 ;  /* 0x0000300c01007387 */ /* 0x000fe80000100c00 */
[----:B------:R-:W-:Y:S04]  /*0240*/  STL.128 [R1+0x40], R16 ;  /* 0x0000401001007387 */ /* 0x000fe80000100c00 */
[----:B------:R-:W-:Y:S04]  /*0250*/  STL.128 [R1+0x50], R20 ;  /* 0x0000501401007387 */ /* 0x000fe80000100c00 */
[----:B------:R-:W-:Y:S01]  /*0260*/  STL.128 [R1+0x60], R24 ;  /* 0x0000601801007387 */ /* 0x000fe20000100c00 */
[----:B--2---:R-:W0:Y:S01]  /*0270*/  I2F.U32.RP R0, R31 ;  /* 0x0000001f00007306 */ /* 0x004e220000209000 */
[----:B------:R-:W-:Y:S01]  /*0280*/  IMAD.MOV R5, RZ, RZ, -R31 ;  /* 0x000000ffff057224 */ /* 0x000fe200078e0a1f */
[----:B------:R-:W-:-:S06]  /*0290*/  ISETP.NE.U32.AND P2, PT, R31, RZ, PT ;  /* 0x000000ff1f00720c */ /* 0x000fcc0003f45070 */
[----:B0-----:R-:W0:Y:S02]  /*02a0*/  MUFU.RCP R0, R0 ;  /* 0x0000000000007308 */ /* 0x001e240000001000 */
[----:B0-----:R-:W-:-:S06]  /*02b0*/  IADD3 R2, PT, PT, R0, 0xffffffe, RZ ;  /* 0x0ffffffe00027810 */ /* 0x001fcc0007ffe0ff */
[----:B------:R0:W1:Y:S02]  /*02c0*/  F2I.FTZ.U32.TRUNC.NTZ R3, R2 ;  /* 0x0000000200037305 */ /* 0x000064000021f000 */
[----:B0-----:R-:W-:Y:S02]  /*02d0*/  HFMA2 R2, -RZ, RZ, 0, 0 ;  /* 0x00000000ff027431 */ /* 0x001fe400000001ff */
[----:B-1----:R-:W-:-:S04]  /*02e0*/  IMAD R5, R5, R3, RZ ;  /* 0x0000000305057224 */ /* 0x002fc800078e02ff */
[----:B------:R-:W-:-:S04]  /*02f0*/  IMAD.HI.U32 R3, R3, R5, R2 ;  /* 0x0000000503037227 */ /* 0x000fc800078e0002 */
[----:B------:R-:W-:Y:S02]  /*0300*/  IMAD.MOV.U32 R5, RZ, RZ, 0xe ;  /* 0x0000000eff057424 */ /* 0x000fe400078e00ff */
[----:B------:R-:W-:-:S05]  /*0310*/  IMAD.HI.U32 R3, R3, R30, RZ ;  /* 0x0000001e03037227 */ /* 0x000fca00078e00ff */
[----:B------:R-:W-:-:S05]  /*0320*/  IADD3 R6, PT, PT, -R3, RZ, RZ ;  /* 0x000000ff03067210 */ /* 0x000fca0007ffe1ff */
[----:B------:R-:W-:-:S05]  /*0330*/  IMAD R6, R31, R6, R30 ;  /* 0x000000061f067224 */ /* 0x000fca00078e021e */
[----:B------:R-:W-:-:S13]  /*0340*/  ISETP.GE.U32.AND P0, PT, R6, R31, PT ;  /* 0x0000001f0600720c */ /* 0x000fda0003f06070 */
[----:B------:R-:W-:Y:S02]  /*0350*/  @P0 IADD3 R6, PT, PT, -R31, R6, RZ ;  /* 0x000000061f060210 */ /* 0x000fe40007ffe1ff */
[----:B------:R-:W-:Y:S02]  /*0360*/  @P0 IADD3 R3, PT, PT, R3, 0x1, RZ ;  /* 0x0000000103030810 */ /* 0x000fe40007ffe0ff */
[----:B------:R-:W-:Y:S01]  /*0370*/  ISETP.GE.U32.AND P1, PT, R6, R31, PT ;  /* 0x0000001f0600720c */ /* 0x000fe20003f26070 */
[----:B------:R-:W-:-:S05]  /*0380*/  HFMA2 R6, -RZ, RZ, 0, 1.430511474609375e-06 ;  /* 0x00000018ff067431 */ /* 0x000fca00000001ff */
[----:B------:R0:W-:Y:S07]  /*0390*/  STL.128 [R1+0x10], R4 ;  /* 0x0000100401007387 */ /* 0x0001ee0000100c00 */
[----:B------:R-:W-:Y:S02]  /*03a0*/  @P1 IADD3 R3, PT, PT, R3, 0x1, RZ ;  /* 0x0000000103031810 */ /* 0x000fe40007ffe0ff */
[----:B------:R-:W-:Y:S01]  /*03b0*/  @!P2 LOP3.LUT R3, RZ, R31, RZ, 0x33, !PT ;  /* 0x0000001fff03a212 */ /* 0x000fe200078e33ff */
[----:B------:R-:W-:-:S03]  /*03c0*/  IMAD R31, R31, 0x77cb531, RZ ;  /* 0x077cb5311f1f7824 */ /* 0x000fc600078e02ff */
[----:B------:R-:W-:Y:S02]  /*03d0*/  ISETP.GT.U32.AND P0, PT, R30, R3, PT ;  /* 0x000000031e00720c */ /* 0x000fe40003f04070 */
[----:B------:R-:W-:Y:S01]  /*03e0*/  SHF.R.U32.HI R0, RZ, 0x1b, R31 ;  /* 0x0000001bff007819 */ /* 0x000fe2000001161f */
[----:B0-----:R-:W-:Y:S01]  /*03f0*/  HFMA2 R4, -RZ, RZ, 0, 6.55651092529296875e-07 ;  /* 0x0000000bff047431 */ /* 0x001fe200000001ff */
[----:B------:R-:W-:Y:S01]  /*0400*/  MOV R5, 0x5 ;  /* 0x0000000500057802 */ /* 0x000fe20000000f00 */
[----:B------:R-:W-:Y:S02]  /*0410*/  HFMA2 R7, -RZ, RZ, 0, 5.36441802978515625e-07 ;  /* 0x00000009ff077431 */ /* 0x000fe400000001ff */
[----:B------:R-:W-:Y:S01]  /*0420*/  IMAD.MOV.U32 R6, RZ, RZ, 0xa ;  /* 0x0000000aff067424 */ /* 0x000fe200078e00ff */
[----:B------:R-:W-:-:S04]  /*0430*/  LEA R0, R0, R1, 0x2 ;  /* 0x0000000100007211 */ /* 0x000fc800078e10ff */
[----:B------:R0:W-:Y:S01]  /*0440*/  STL.128 [R1+0x70], R4 ;  /* 0x0000700401007387 */ /* 0x0001e20000100c00 */
[----:B------:R-:W-:Y:S05]  /*0450*/  @!P0 EXIT ;  /* 0x000000000000894d */ /* 0x000fea0003800000 */
[----:B------:R1:W5:Y:S04]  /*0460*/  LDL R12, [R0] ;  /* 0x00000000000c7983 */ /* 0x0003680000100800 */
[----:B------:R1:W5:Y:S04]  /*0470*/  LDG.E.64 R2, desc[UR6][R28.64+0x28] ;  /* 0x000028061c027981 */ /* 0x000368000c1e1b00 */
[----:B0-----:R1:W5:Y:S01]  /*0480*/  LDG.E.64 R4, desc[UR6][R28.64+0x20] ;  /* 0x000020061c047981 */ /* 0x001362000c1e1b00 */
[----:B------:R-:W-:-:S07]  /*0490*/  IMAD.MOV.U32 R13, RZ, RZ, R30 ;  /* 0x000000ffff0d7224 */ /* 0x000fce00078e001e */
.L_x_24:
[----:B------:R-:W2:Y:S01]  /*04a0*/  LDG.E R7, desc[UR6][R28.64+0x8] ;  /* 0x000008061c077981 */ /* 0x000ea2000c1e1900 */
[----:B------:R-:W-:Y:S02]  /*04b0*/  ISETP.GE.U32.AND P1, PT, R13, 0x2, PT ;  /* 0x000000020d00780c */ /* 0x000fe40003f26070 */
[----:B-1----:R-:W-:Y:S02]  /*04c0*/  SHF.R.U32.HI R0, RZ, 0x1, R13 ;  /* 0x00000001ff007819 */ /* 0x002fe4000001160d */
[----:B--2--5:R-:W-:Y:S02]  /*04d0*/  SHF.R.U32.HI R6, RZ, R12, R7 ;  /* 0x0000000cff067219 */ /* 0x024fe40000011607 */
[----:B------:R-:W-:Y:S02]  /*04e0*/  LOP3.LUT R7, RZ, R7, RZ, 0x33, !PT ;  /* 0x00000007ff077212 */ /* 0x000fe400078e33ff */
[----:B------:R-:W-:-:S04]  /*04f0*/  IADD3 R12, PT, PT, R12, -0x1, RZ ;  /* 0xffffffff0c0c7810 */ /* 0x000fc80007ffe0ff */
[----:B------:R-:W-:-:S04]  /*0500*/  SHF.R.U32.HI R7, RZ, R12, R7 ;  /* 0x0000000cff077219 */ /* 0x000fc80000011607 */
[----:B------:R-:W-:Y:S02]  /*0510*/  LOP3.LUT P0, R16, R7, 0x1, RZ, 0xc0, !PT ;  /* 0x0000000107107812 */ /* 0x000fe4000780c0ff */
[----:B------:R-:W-:Y:S01]  /*0520*/  MOV R7, R13 ;  /* 0x0000000d00077202 */ /* 0x000fe20000000f00 */
[----:B------:R-:W-:Y:S01]  /*0530*/  IMAD.MOV.U32 R13, RZ, RZ, R0 ;  /* 0x000000ffff0d7224 */ /* 0x000fe200078e0000 */
[----:B------:R-:W-:Y:S01]  /*0540*/  SEL R14, R0, RZ, !P0 ;  /* 0x000000ff000e7207 */ /* 0x000fe20004000000 */
[----:B------:R-:W-:Y:S08]  /*0550*/  @!P1 BRA `(.L_x_20) ;  /* 0x0000001000149947 */ /* 0x000ff00003800000 */
[----:B------:R-:W0:Y:S01]  /*0560*/  I2F.U32.RP R0, R7 ;  /* 0x0000000700007306 */ /* 0x000e220000209000 */
[----:B------:R-:W-:Y:S01]  /*0570*/  I2FP.F32.U32 R18, R30 ;  /* 0x0000001e00127245 */ /* 0x000fe20000201000 */
[----:B------:R-:W-:Y:S01]  /*0580*/  UMOV UR4, 0x40c90fd8 ;  /* 0x40c90fd800047882 */ /* 0x000fe20000000000 */
[----:B------:R-:W-:Y:S01]  /*0590*/  ISETP.NE.U32.AND P1, PT, R7, RZ, PT ;  /* 0x000000ff0700720c */ /* 0x000fe20003f25070 */
[----:B------:R-:W-:-:S04]  /*05a0*/  IMAD R17, R6, R7, RZ ;  /* 0x0000000706117224 */ /* 0x000fc800078e02ff */
[----:B0-----:R-:W0:Y:S02]  /*05b0*/  MUFU.RCP R0, R0 ;  /* 0x0000000000007308 */ /* 0x001e240000001000 */
[----:B0-----:R-:W-:-:S06]  /*05c0*/  IADD3 R8, PT, PT, R0, 0xffffffe, RZ ;  /* 0x0ffffffe00087810 */ /* 0x001fcc0007ffe0ff */
[----:B------:R0:W1:Y:S02]  /*05d0*/  F2I.FTZ.U32.TRUNC.NTZ R9, R8 ;  /* 0x0000000800097305 */ /* 0x000064000021f000 */
[----:B0-----:R-:W-:Y:S01]  /*05e0*/  IMAD.MOV.U32 R8, RZ, RZ, RZ ;  /* 0x000000ffff087224 */ /* 0x001fe200078e00ff */
[----:B-1----:R-:W-:-:S05]  /*05f0*/  IADD3 R10, PT, PT, RZ, -R9, RZ ;  /* 0x80000009ff0a7210 */ /* 0x002fca0007ffe0ff */
[----:B------:R-:W-:-:S04]  /*0600*/  IMAD R11, R10, R7, RZ ;  /* 0x000000070a0b7224 */ /* 0x000fc800078e02ff */
[----:B------:R-:W-:-:S04]  /*0610*/  IMAD.HI.U32 R9, R9, R11, R8 ;  /* 0x0000000b09097227 */ /* 0x000fc800078e0008 */
[----:B------:R-:W-:Y:S02]  /*0620*/  IMAD.U32 R11, RZ, RZ, UR4 ;  /* 0x00000004ff0b7e24 */ /* 0x000fe4000f8e00ff */
[----:B------:R-:W-:Y:S02]  /*0630*/  IMAD.HI.U32 R15, R9, R30, RZ ;  /* 0x0000001e090f7227 */ /* 0x000fe400078e00ff */
[----:B------:R-:W-:Y:S03]  /*0640*/  FCHK P0, R11, R18 ;  /* 0x000000120b007302 */ /* 0x000fe60000000000 */
[----:B------:R-:W-:-:S05]  /*0650*/  IADD3 R9, PT, PT, -R15, RZ, RZ ;  /* 0x000000ff0f097210 */ /* 0x000fca0007ffe1ff */
[----:B------:R-:W-:Y:S02]  /*0660*/  IMAD R0, R7, R9, R30 ;  /* 0x0000000907007224 */ /* 0x000fe400078e021e */
[----:B------:R-:W0:Y:S03]  /*0670*/  MUFU.RCP R9, R18 ;  /* 0x0000001200097308 */ /* 0x000e260000001000 */
[----:B------:R-:W-:-:S13]  /*0680*/  ISETP.GE.U32.AND P3, PT, R0, R7, PT ;  /* 0x000000070000720c */ /* 0x000fda0003f66070 */
[----:B------:R-:W-:Y:S01]  /*0690*/  @P3 IADD3 R0, PT, PT, R0, -R7, RZ ;  /* 0x8000000700003210 */ /* 0x000fe20007ffe0ff */
[----:B0-----:R-:W-:Y:S01]  /*06a0*/  FFMA R8, -R18, R9, 1 ;  /* 0x3f80000012087423 */ /* 0x001fe20000000109 */
[----:B------:R-:W-:Y:S02]  /*06b0*/  @P3 IADD3 R15, PT, PT, R15, 0x1, RZ ;  /* 0x000000010f0f3810 */ /* 0x000fe40007ffe0ff */
[----:B------:R-:W-:Y:S01]  /*06c0*/  ISETP.GE.U32.AND P2, PT, R0, R7, PT ;  /* 0x000000070000720c */ /* 0x000fe20003f46070 */
[----:B------:R-:W-:Y:S01]  /*06d0*/  FFMA R0, R9, R8, R9 ;  /* 0x0000000809007223 */ /* 0x000fe20000000009 */
[----:B------:R-:W-:-:S03]  /*06e0*/  LEA R4, P3, R17, R4, 0x3 ;  /* 0x0000000411047211 */ /* 0x000fc600078618ff */
[----:B------:R-:W-:Y:S01]  /*06f0*/  FFMA R9, R0, 6.283184051513671875, RZ ;  /* 0x40c90fd800097823 */ /* 0x000fe200000000ff */
[----:B------:R-:W-:-:S03]  /*0700*/  LEA.HI.X R5, R17, R5, RZ, 0x3, P3 ;  /* 0x0000000511057211 */ /* 0x000fc600018f1cff */
[----:B------:R-:W-:-:S04]  /*0710*/  FFMA R6, -R18, R9, 6.283184051513671875 ;  /* 0x40c90fd812067423 */ /* 0x000fc80000000109 */
[----:B------:R-:W-:Y:S01]  /*0720*/  @P2 IADD3 R15, PT, PT, R15, 0x1, RZ ;  /* 0x000000010f0f2810 */ /* 0x000fe20007ffe0ff */
[----:B------:R-:W-:Y:S01]  /*0730*/  FFMA R0, R0, R6, R9 ;  /* 0x0000000600007223 */ /* 0x000fe20000000009 */
[----:B------:R-:W-:Y:S01]  /*0740*/  @!P1 LOP3.LUT R15, RZ, R7, RZ, 0x33, !PT ;  /* 0x00000007ff0f9212 */ /* 0x000fe200078e33ff */
[----:B------:R-:W-:Y:S06]  /*0750*/  @!P0 BRA `(.L_x_21) ;  /* 0x0000000000088947 */ /* 0x000fec0003800000 */
[----:B------:R-:W-:-:S07]  /*0760*/  MOV R6, 0x780 ;  /* 0x0000078000067802 */ /* 0x000fce0000000f00 */
[----:B------:R-:W-:Y:S05]  /*0770*/  CALL.REL.NOINC `($__internal_1_$__cuda_sm3x_div_rn_noftz_f32_slowpath) ;  /* 0x0000000c00f47944 */ /* 0x000fea0003c00000 */
.L_x_21:
[----:B------:R-:W-:Y:S01]  /*0780*/  VIADD R6, R13, 0xffffffff ;  /* 0xffffffff0d067836 */ /* 0x000fe20000000000 */
[----:B------:R-:W-:Y:S01]  /*0790*/  LOP3.LUT R18, R16, 0x1, RZ, 0x3c, !PT ;  /* 0x0000000110127812 */ /* 0x000fe200078e3cff */
[----:B------:R-:W-:Y:S01]  /*07a0*/  HFMA2 R21, -RZ, RZ, 0, 0 ;  /* 0x00000000ff157431 */ /* 0x000fe200000001ff */
[----:B------:R-:W-:Y:S02]  /*07b0*/  I2FP.F32.U32 R16, R16 ;  /* 0x0000001000107245 */ /* 0x000fe40000201000 */
[----:B------:R-:W-:Y:S02]  /*07c0*/  ISETP.GE.U32.AND P0, PT, R6, 0x3, PT ;  /* 0x000000030600780c */ /* 0x000fe40003f06070 */
[----:B------:R-:W-:-:S11]  /*07d0*/  I2FP.F32.U32 R18, R18 ;  /* 0x0000001200127245 */ /* 0x000fd60000201000 */
[----:B------:R-:W-:Y:S05]  /*07e0*/  @!P0 BRA `(.L_x_22) ;  /* 0x0000000800048947 */ /* 0x000fea0003800000 */
[----:B------:R-:W-:Y:S01]  /*07f0*/  IADD3 R9, P0, PT, R17, R14, RZ ;  /* 0x0000000e11097210 */ /* 0x000fe20007f1e0ff */
[----:B------:R-:W-:Y:S01]  /*0800*/  IMAD.MOV.U32 R20, RZ, RZ, R14 ;  /* 0x000000ffff147224 */ /* 0x000fe200078e000e */
[----:B------:R-:W-:Y:S01]  /*0810*/  SHF.R.U32.HI R22, RZ, 0x1, R7 ;  /* 0x00000001ff167819 */ /* 0x000fe20000011607 */
[----:B------:R-:W-:Y:S01]  /*0820*/  UMOV UR4, URZ ;  /* 0x000000ff00047c82 */ /* 0x000fe20008000000 */
[----:B------:R-:W-:Y:S02]  /*0830*/  IADD3.X R24, PT, PT, RZ, RZ, RZ, P0, !PT ;  /* 0x000000ffff187210 */ /* 0x000fe400007fe4ff */
[C---:B------:R-:W-:Y:S02]  /*0840*/  LEA R23, P1, R9.reuse, R2, 0x3 ;  /* 0x0000000209177211 */ /* 0x040fe400078218ff */
[----:B------:R-:W-:Y:S02]  /*0850*/  LOP3.LUT R22, R22, 0x7ffffffc, RZ, 0xc0, !PT ;  /* 0x7ffffffc16167812 */ /* 0x000fe400078ec0ff */
[----:B------:R-:W-:-:S02]  /*0860*/  LEA.HI.X R24, R9, R3, R24, 0x3, P1 ;  /* 0x0000000309187211 */ /* 0x000fc400008f1c18 */
[----:B------:R-:W-:Y:S01]  /*0870*/  IADD3 R6, P0, PT, R4, 0x10, RZ ;  /* 0x0000001004067810 */ /* 0x000fe20007f1e0ff */
[----:B------:R-:W-:Y:S01]  /*0880*/  IMAD.MOV R22, RZ, RZ, -R22 ;  /* 0x000000ffff167224 */ /* 0x000fe200078e0a16 */
[----:B------:R-:W-:Y:S02]  /*0890*/  IADD3 R23, P1, PT, R23, 0x10, RZ ;  /* 0x0000001017177810 */ /* 0x000fe40007f3e0ff */
[----:B------:R-:W-:Y:S02]  /*08a0*/  MOV R19, R13 ;  /* 0x0000000d00137202 */ /* 0x000fe40000000f00 */
[----:B------:R-:W-:Y:S02]  /*08b0*/  LOP3.LUT R21, R13, 0x7ffffffc, RZ, 0xc0, !PT ;  /* 0x7ffffffc0d157812 */ /* 0x000fe400078ec0ff */
[----:B------:R-:W-:Y:S02]  /*08c0*/  IADD3.X R7, PT, PT, RZ, R5, RZ, P0, !PT ;  /* 0x00000005ff077210 */ /* 0x000fe400007fe4ff */
[----:B------:R-:W-:-:S07]  /*08d0*/  IADD3.X R24, PT, PT, RZ, R24, RZ, P1, !PT ;  /* 0x00000018ff187210 */ /* 0x000fce0000ffe4ff */
.L_x_23:
[----:B-1----:R-:W-:Y:S01]  /*08e0*/  IMAD.WIDE.U32 R8, R19, 0x8, R4 ;  /* 0x0000000813087825 */ /* 0x002fe200078e0004 */
[----:B------:R-:W2:Y:S04]  /*08f0*/  LD.E R25, desc[UR6][R6.64+-0xc] ;  /* 0xfffff40606197980 */ /* 0x000ea8000c101900 */
[----:B------:R-:W2:Y:S04]  /*0900*/  LD.E R30, desc[UR6][R8.64+0x4] ;  /* 0x00000406081e7980 */ /* 0x000ea8000c101900 */
[----:B------:R0:W3:Y:S04]  /*0910*/  LD.E R11, desc[UR6][R8.64] ;  /* 0x00000006080b7980 */ /* 0x0000e8000c101900 */
[----:B------:R-:W3:Y:S01]  /*0920*/  LD.E R10, desc[UR6][R6.64+-0x10] ;  /* 0xfffff006060a7980 */ /* 0x000ee2000c101900 */
[----:B------:R-:W-:-:S05]  /*0930*/  IMAD R26, R15, UR4, RZ ;  /* 0x000000040f1a7c24 */ /* 0x000fca000f8e02ff */
[----:B------:R-:W-:-:S05]  /*0940*/  I2FP.F32.U32 R27, R26 ;  /* 0x0000001a001b7245 */ /* 0x000fca0000201000 */
[----:B------:R-:W-:-:S04]  /*0950*/  FMUL R27, R27, R0 ;  /* 0x000000001b1b7220 */ /* 0x000fc80000400000 */
[----:B------:R-:W-:-:S04]  /*0960*/  FMUL.RZ R33, R27, 0.15915493667125701904 ;  /* 0x3e22f9831b217820 */ /* 0x000fc8000040c000 */
[----:B------:R-:W0:Y:S08]  /*0970*/  MUFU.SIN R34, R33 ;  /* 0x0000002100227308 */ /* 0x000e300000000400 */
[----:B------:R-:W1:Y:S01]  /*0980*/  MUFU.COS R32, R33 ;  /* 0x0000002100207308 */ /* 0x000e620000000000 */
[----:B--2---:R-:W-:-:S04]  /*0990*/  FADD R31, R25, -R30 ;  /* 0x8000001e191f7221 */ /* 0x004fc80000000000 */
[----:B0-----:R-:W-:Y:S01]  /*09a0*/  FMUL R8, R31, R34 ;  /* 0x000000221f087220 */ /* 0x001fe20000400000 */
[C-C-:B---3--:R-:W-:Y:S01]  /*09b0*/  FADD R27, R10.reuse, -R11.reuse ;  /* 0x8000000b0a1b7221 */ /* 0x148fe20000000000 */
[----:B------:R-:W-:-:S03]  /*09c0*/  FADD R9, R10, R11 ;  /* 0x0000000b0a097221 */ /* 0x000fc60000000000 */
[----:B------:R-:W-:Y:S01]  /*09d0*/  FMUL R34, R27, R34 ;  /* 0x000000221b227220 */ /* 0x000fe20000400000 */
[----:B------:R-:W-:Y:S01]  /*09e0*/  IADD3 R11, P0, PT, R17, R20, RZ ;  /* 0x00000014110b7210 */ /* 0x000fe20007f1e0ff */
[-C--:B-1----:R-:W-:Y:S02]  /*09f0*/  FFMA R27, R27, R32.reuse, R8 ;  /* 0x000000201b1b7223 */ /* 0x082fe40000000008 */
[----:B------:R-:W-:Y:S01]  /*0a00*/  FFMA R31, R31, R32, -R34 ;  /* 0x000000201f1f7223 */ /* 0x000fe20000000822 */
[----:B------:R-:W-:Y:S01]  /*0a10*/  FADD R25, R25, R30 ;  /* 0x0000001e19197221 */ /* 0x000fe20000000000 */
[----:B------:R-:W-:Y:S01]  /*0a20*/  IADD3.X R30, PT, PT, RZ, RZ, RZ, P0, !PT ;  /* 0x000000ffff1e7210 */ /* 0x000fe200007fe4ff */
[C---:B------:R-:W-:Y:S01]  /*0a30*/  FMUL R27, R18.reuse, R27 ;  /* 0x0000001b121b7220 */ /* 0x040fe20000400000 */
[C---:B------:R-:W-:Y:S01]  /*0a40*/  LEA R10, P0, R11.reuse, R2, 0x3 ;  /* 0x000000020b0a7211 */ /* 0x040fe200078018ff */
[----:B------:R-:W-:Y:S02]  /*0a50*/  FMUL R8, R18, R31 ;  /* 0x0000001f12087220 */ /* 0x000fe40000400000 */
[C---:B------:R-:W-:Y:S01]  /*0a60*/  FFMA R31, R16.reuse, R9, R27 ;  /* 0x00000009101f7223 */ /* 0x040fe2000000001b */
[----:B------:R-:W-:Y:S01]  /*0a70*/  LEA.HI.X R11, R11, R3, R30, 0x3, P0 ;  /* 0x000000030b0b7211 */ /* 0x000fe200000f1c1e */
[----:B------:R-:W-:Y:S01]  /*0a80*/  FFMA R33, R16, R25, R8 ;  /* 0x0000001910217223 */ /* 0x000fe20000000008 */
[----:B------:R-:W-:-:S03]  /*0a90*/  IMAD.WIDE.U32 R8, R19, 0x8, R4 ;  /* 0x0000000813087825 */ /* 0x000fc600078e0004 */
[----:B------:R0:W-:Y:S04]  /*0aa0*/  ST.E desc[UR6][R10.64], R31 ;  /* 0x0000001f0a007985 */ /* 0x0001e8000c101906 */
[----:B------:R1:W-:Y:S04]  /*0ab0*/  ST.E desc[UR6][R10.64+0x4], R33 ;  /* 0x000004210a007985 */ /* 0x0003e8000c101906 */
[----:B------:R-:W1:Y:S04]  /*0ac0*/  LD.E R30, desc[UR6][R6.64+-0x4] ;  /* 0xfffffc06061e7980 */ /* 0x000e68000c101900 */
[----:B------:R-:W1:Y:S04]  /*0ad0*/  LD.E R25, desc[UR6][R8.64+0xc] ;  /* 0x00000c0608197980 */ /* 0x000e68000c101900 */
[----:B------:R-:W2:Y:S04]  /*0ae0*/  LD.E R32, desc[UR6][R6.64+-0x8] ;  /* 0xfffff80606207980 */ /* 0x000ea8000c101900 */
[----:B------:R-:W2:Y:S01]  /*0af0*/  LD.E R27, desc[UR6][R8.64+0x8] ;  /* 0x00000806081b7980 */ /* 0x000ea2000c101900 */
[----:B------:R-:W-:-:S05]  /*0b00*/  IMAD.IADD R26, R15, 0x1, R26 ;  /* 0x000000010f1a7824 */ /* 0x000fca00078e021a */
[----:B------:R-:W-:-:S05]  /*0b10*/  I2FP.F32.U32 R35, R26 ;  /* 0x0000001a00237245 */ /* 0x000fca0000201000 */
[----:B------:R-:W-:-:S04]  /*0b20*/  FMUL R35, R35, R0 ;  /* 0x0000000023237220 */ /* 0x000fc80000400000 */
[----:B------:R-:W-:-:S04]  /*0b30*/  FMUL.RZ R35, R35, 0.15915493667125701904 ;  /* 0x3e22f98323237820 */ /* 0x000fc8000040c000 */
[----:B------:R-:W3:Y:S08]  /*0b40*/  MUFU.SIN R34, R35 ;  /* 0x0000002300227308 */ /* 0x000ef00000000400 */
[----:B0-----:R-:W0:Y:S01]  /*0b50*/  MUFU.COS R31, R35 ;  /* 0x00000023001f7308 */ /* 0x001e220000000000 */
[----:B-1----:R-:W-:-:S04]  /*0b60*/  FADD R11, R30, -R25 ;  /* 0x800000191e0b7221 */ /* 0x002fc80000000000 */
[----:B---3--:R-:W-:Y:S01]  /*0b70*/  FMUL R33, R11, R34 ;  /* 0x000000220b217220 */ /* 0x008fe20000400000 */
[----:B--2---:R-:W-:-:S04]  /*0b80*/  FADD R10, R32, -R27 ;  /* 0x8000001b200a7221 */ /* 0x004fc80000000000 */
[C---:B------:R-:W-:Y:S01]  /*0b90*/  FMUL R34, R10.reuse, R34 ;  /* 0x000000220a227220 */ /* 0x040fe20000400000 */
[----:B0-----:R-:W-:-:S03]  /*0ba0*/  FFMA R33, R10, R31, R33 ;  /* 0x0000001f0a217223 */ /* 0x001fc60000000021 */
[----:B------:R-:W-:Y:S01]  /*0bb0*/  FFMA R11, R11, R31, -R34 ;  /* 0x0000001f0b0b7223 */ /* 0x000fe20000000822 */
[----:B------:R-:W-:Y:S01]  /*0bc0*/  FADD R25, R30, R25 ;  /* 0x000000191e197221 */ /* 0x000fe20000000000 */
[----:B------:R-:W-:Y:S01]  /*0bd0*/  FADD R27, R32, R27 ;  /* 0x0000001b201b7221 */ /* 0x000fe20000000000 */
[C---:B------:R-:W-:Y:S01]  /*0be0*/  FMUL R33, R18.reuse, R33 ;  /* 0x0000002112217220 */ /* 0x040fe20000400000 */
[----:B------:R-:W-:Y:S01]  /*0bf0*/  FMUL R10, R18, R11 ;  /* 0x0000000b120a7220 */ /* 0x000fe20000400000 */
[----:B------:R-:W-:Y:S02]  /*0c00*/  MOV R11, R24 ;  /* 0x00000018000b7202 */ /* 0x000fe40000000f00 */
[C---:B------:R-:W-:Y:S01]  /*0c10*/  FFMA R27, R16.reuse, R27, R33 ;  /* 0x0000001b101b7223 */ /* 0x040fe20000000021 */
[----:B------:R-:W-:Y:S01]  /*0c20*/  FFMA R31, R16, R25, R10 ;  /* 0x00000019101f7223 */ /* 0x000fe2000000000a */
[----:B------:R-:W-:-:S05]  /*0c30*/  MOV R10, R23 ;  /* 0x00000017000a7202 */ /* 0x000fca0000000f00 */
[----:B------:R-:W-:Y:S04]  /*0c40*/  ST.E desc[UR6][R10.64+-0x8], R27 ;  /* 0xfffff81b0a007985 */ /* 0x000fe8000c101906 */
[----:B------:R0:W-:Y:S04]  /*0c50*/  ST.E desc[UR6][R10.64+-0x4], R31 ;  /* 0xfffffc1f0a007985 */ /* 0x0001e8000c101906 */
[----:B------:R-:W0:Y:S04]  /*0c60*/  LD.E R24, desc[UR6][R6.64+0x4] ;  /* 0x0000040606187980 */ /* 0x000e28000c101900 */
[----:B------:R-:W0:Y:S04]  /*0c70*/  LD.E R23, desc[UR6][R8.64+0x14] ;  /* 0x0000140608177980 */ /* 0x000e28000c101900 */
[----:B------:R-:W2:Y:S04]  /*0c80*/  LD.E R30, desc[UR6][R6.64] ;  /* 0x00000006061e7980 */ /* 0x000ea8000c101900 */
[----:B------:R-:W2:Y:S01]  /*0c90*/  LD.E R25, desc[UR6][R8.64+0x10] ;  /* 0x0000100608197980 */ /* 0x000ea2000c101900 */
[----:B------:R-:W-:-:S05]  /*0ca0*/  IMAD.IADD R26, R15, 0x1, R26 ;  /* 0x000000010f1a7824 */ /* 0x000fca00078e021a */
[----:B------:R-:W-:-:S05]  /*0cb0*/  I2FP.F32.U32 R33, R26 ;  /* 0x0000001a00217245 */ /* 0x000fca0000201000 */
[----:B------:R-:W-:-:S04]  /*0cc0*/  FMUL R33, R33, R0 ;  /* 0x0000000021217220 */ /* 0x000fc80000400000 */
[----:B------:R-:W-:-:S04]  /*0cd0*/  FMUL.RZ R33, R33, 0.15915493667125701904 ;  /* 0x3e22f98321217820 */ /* 0x000fc8000040c000 */
[----:B------:R-:W1:Y:S08]  /*0ce0*/  MUFU.SIN R34, R33 ;  /* 0x0000002100227308 */ /* 0x000e700000000400 */
[----:B------:R-:W3:Y:S01]  /*0cf0*/  MUFU.COS R32, R33 ;  /* 0x0000002100207308 */ /* 0x000ee20000000000 */
[----:B0-----:R-:W-:-:S04]  /*0d00*/  FADD R31, R24, -R23 ;  /* 0x80000017181f7221 */ /* 0x001fc80000000000 */
[----:B-1----:R-:W-:Y:S01]  /*0d10*/  FMUL R36, R31, R34 ;  /* 0x000000221f247220 */ /* 0x002fe20000400000 */
[----:B--2---:R-:W-:-:S04]  /*0d20*/  FADD R27, R30, -R25 ;  /* 0x800000191e1b7221 */ /* 0x004fc80000000000 */
[C---:B------:R-:W-:Y:S01]  /*0d30*/  FMUL R34, R27.reuse, R34 ;  /* 0x000000221b227220 */ /* 0x040fe20000400000 */
[----:B---3--:R-:W-:-:S03]  /*0d40*/  FFMA R27, R27, R32, R36 ;  /* 0x000000201b1b7223 */ /* 0x008fc60000000024 */
[----:B------:R-:W-:Y:S01]  /*0d50*/  FFMA R31, R31, R32, -R34 ;  /* 0x000000201f1f7223 */ /* 0x000fe20000000822 */
[----:B------:R-:W-:Y:S01]  /*0d60*/  FADD R23, R24, R23 ;  /* 0x0000001718177221 */ /* 0x000fe20000000000 */
[----:B------:R-:W-:Y:S01]  /*0d70*/  FADD R25, R30, R25 ;  /* 0x000000191e197221 */ /* 0x000fe20000000000 */
[C---:B------:R-:W-:Y:S01]  /*0d80*/  FMUL R27, R18.reuse, R27 ;  /* 0x0000001b121b7220 */ /* 0x040fe20000400000 */
[----:B------:R-:W-:-:S03]  /*0d90*/  FMUL R24, R18, R31 ;  /* 0x0000001f12187220 */ /* 0x000fc60000400000 */
[C---:B------:R-:W-:Y:S01]  /*0da0*/  FFMA R27, R16.reuse, R25, R27 ;  /* 0x00000019101b7223 */ /* 0x040fe2000000001b */
[----:B------:R-:W-:-:S04]  /*0db0*/  FFMA R31, R16, R23, R24 ;  /* 0x00000017101f7223 */ /* 0x000fc80000000018 */
[----:B------:R0:W-:Y:S04]  /*0dc0*/  ST.E desc[UR6][R10.64], R27 ;  /* 0x0000001b0a007985 */ /* 0x0001e8000c101906 */
[----:B------:R1:W-:Y:S04]  /*0dd0*/  ST.E desc[UR6][R10.64+0x4], R31 ;  /* 0x0000041f0a007985 */ /* 0x0003e8000c101906 */
[----:B------:R-:W2:Y:S04]  /*0de0*/  LD.E R23, desc[UR6][R8.64+0x18] ;  /* 0x0000180608177980 */ /* 0x000ea8000c101900 */
[----:B------:R-:W0:Y:S04]  /*0df0*/  LD.E R24, desc[UR6][R8.64+0x1c] ;  /* 0x00001c0608187980 */ /* 0x000e28000c101900 */
[----:B------:R-:W0:Y:S04]  /*0e00*/  LD.E R25, desc[UR6][R6.64+0xc] ;  /* 0x00000c0606197980 */ /* 0x000e28000c101900 */
[----:B------:R3:W2:Y:S01]  /*0e10*/  LD.E R30, desc[UR6][R6.64+0x8] ;  /* 0x00000806061e7980 */ /* 0x0006a2000c101900 */
[----:B------:R-:W-:-:S04]  /*0e20*/  IADD3 R26, PT, PT, R15, R26, RZ ;  /* 0x0000001a0f1a7210 */ /* 0x000fc80007ffe0ff */
[----:B------:R-:W-:-:S05]  /*0e30*/  I2FP.F32.U32 R33, R26 ;  /* 0x0000001a00217245 */ /* 0x000fca0000201000 */
[----:B------:R-:W-:-:S04]  /*0e40*/  FMUL R33, R33, R0 ;  /* 0x0000000021217220 */ /* 0x000fc80000400000 */
[----:B------:R-:W-:-:S04]  /*0e50*/  FMUL.RZ R34, R33, 0.15915493667125701904 ;  /* 0x3e22f98321227820 */ /* 0x000fc8000040c000 */
[----:B------:R-:W4:Y:S08]  /*0e60*/  MUFU.SIN R33, R34 ;  /* 0x0000002200217308 */ /* 0x000f300000000400 */
[----:B------:R-:W5:Y:S01]  /*0e70*/  MUFU.COS R32, R34 ;  /* 0x0000002200207308 */ /* 0x000f620000000000 */
[----:B------:R-:W-:-:S04]  /*0e80*/  IADD3 R22, PT, PT, R22, 0x4, RZ ;  /* 0x0000000416167810 */ /* 0x000fc80007ffe0ff */
[----:B------:R-:W-:Y:S02]  /*0e90*/  ISETP.NE.AND P0, PT, R22, RZ, PT ;  /* 0x000000ff1600720c */ /* 0x000fe40003f05270 */
[----:B---3--:R-:W-:Y:S01]  /*0ea0*/  IADD3 R6, P1, PT, R6, 0x20, RZ ;  /* 0x0000002006067810 */ /* 0x008fe20007f3e0ff */
[----:B------:R-:W-:Y:S01]  /*0eb0*/  UIADD3 UR4, UPT, UPT, UR4, 0x4, URZ ;  /* 0x0000000404047890 */ /* 0x000fe2000fffe0ff */
[----:B------:R-:W-:Y:S01]  /*0ec0*/  IADD3 R19, PT, PT, R19, 0x4, RZ ;  /* 0x0000000413137810 */ /* 0x000fe20007ffe0ff */
[----:B------:R-:W-:Y:S02]  /*0ed0*/  VIADD R20, R20, 0x4 ;  /* 0x0000000414147836 */ /* 0x000fe40000000000 */
[----:B------:R-:W-:Y:S02]  /*0ee0*/  IMAD.X R7, RZ, RZ, R7, P1 ;  /* 0x000000ffff077224 */ /* 0x000fe400008e0607 */
[----:B0-----:R-:W-:Y:S01]  /*0ef0*/  FADD R27, R25, -R24 ;  /* 0x80000018191b7221 */ /* 0x001fe20000000000 */
[----:B--2---:R-:W-:-:S03]  /*0f00*/  FADD R26, R30, -R23 ;  /* 0x800000171e1a7221 */ /* 0x004fc60000000000 */
[-C--:B----4-:R-:W-:Y:S01]  /*0f10*/  FMUL R9, R27, R33.reuse ;  /* 0x000000211b097220 */ /* 0x090fe20000400000 */
[----:B------:R-:W-:-:S03]  /*0f20*/  FMUL R8, R26, R33 ;  /* 0x000000211a087220 */ /* 0x000fc60000400000 */
[-C--:B-----5:R-:W-:Y:S01]  /*0f30*/  FFMA R9, R26, R32.reuse, R9 ;  /* 0x000000201a097223 */ /* 0x0a0fe20000000009 */
        /* <DEDUP_REMOVED lines=8> */
[----:B------:R1:W-:Y:S01]  /*0fc0*/  ST.E desc[UR6][R10.64+0xc], R25 ;  /* 0x00000c190a007985 */ /* 0x0003e2000c101906 */
[----:B------:R-:W-:-:S04]  /*0fd0*/  IADD3 R23, P2, PT, R10, 0x20, RZ ;  /* 0x000000200a177810 */ /* 0x000fc80007f5e0ff */
[----:B------:R-:W-:Y:S01]  /*0fe0*/  IADD3.X R24, PT, PT, RZ, R11, RZ, P2, !PT ;  /* 0x0000000bff187210 */ /* 0x000fe200017fe4ff */
[----:B------:R-:W-:Y:S08]  /*0ff0*/  @P0 BRA `(.L_x_23) ;  /* 0xfffffff800380947 */ /* 0x000ff0000383ffff */
.L_x_22:
[----:B------:R-:W-:-:S13]  /*1000*/  LOP3.LUT P0, R23, R13, 0x3, RZ, 0xc0, !PT ;  /* 0x000000030d177812 */ /* 0x000fda000780c0ff */
[----:B------:R-:W-:Y:S05]  /*1010*/  @!P0 BRA `(.L_x_20) ;  /* 0x0000000400648947 */ /* 0x000fea0003800000 */
[----:B-1----:R-:W-:Y:S01]  /*1020*/  IADD3 R9, PT, PT, R13, R21, RZ ;  /* 0x000000150d097210 */ /* 0x002fe20007ffe0ff */
[----:B------:R-:W-:-:S04]  /*1030*/  IMAD.WIDE.U32 R6, R21, 0x8, R4 ;  /* 0x0000000815067825 */ /* 0x000fc800078e0004 */
[----:B------:R-:W-:Y:S01]  /*1040*/  IMAD.WIDE.U32 R4, R9, 0x8, R4 ;  /* 0x0000000809047825 */ /* 0x000fe200078e0004 */
[----:B------:R-:W2:Y:S04]  /*1050*/  LD.E R10, desc[UR6][R6.64+0x4] ;  /* 0x00000406060a7980 */ /* 0x000ea8000c101900 */
[----:B------:R-:W2:Y:S04]  /*1060*/  LD.E R11, desc[UR6][R4.64+0x4] ;  /* 0x00000406040b7980 */ /* 0x000ea8000c101900 */
[----:B------:R0:W3:Y:S04]  /*1070*/  LD.E R20, desc[UR6][R4.64] ;  /* 0x0000000604147980 */ /* 0x0000e8000c101900 */
[----:B------:R-:W3:Y:S01]  /*1080*/  LD.E R9, desc[UR6][R6.64] ;  /* 0x0000000606097980 */ /* 0x000ee2000c101900 */
[----:B------:R-:W-:-:S05]  /*1090*/  IMAD R8, R15, R21, RZ ;  /* 0x000000150f087224 */ /* 0x000fca00078e02ff */
[----:B------:R-:W-:-:S05]  /*10a0*/  I2FP.F32.U32 R19, R8 ;  /* 0x0000000800137245 */ /* 0x000fca0000201000 */
[----:B------:R-:W-:-:S04]  /*10b0*/  FMUL R19, R19, R0 ;  /* 0x0000000013137220 */ /* 0x000fc80000400000 */
[----:B------:R-:W-:-:S04]  /*10c0*/  FMUL.RZ R27, R19, 0.15915493667125701904 ;  /* 0x3e22f983131b7820 */ /* 0x000fc8000040c000 */
[----:B------:R-:W1:Y:S08]  /*10d0*/  MUFU.SIN R25, R27 ;  /* 0x0000001b00197308 */ /* 0x000e700000000400 */
[----:B------:R-:W4:Y:S01]  /*10e0*/  MUFU.COS R24, R27 ;  /* 0x0000001b00187308 */ /* 0x000f220000000000 */
[----:B------:R-:W-:-:S04]  /*10f0*/  IADD3 R26, PT, PT, R14, R21, RZ ;  /* 0x000000150e1a7210 */ /* 0x000fc80007ffe0ff */
[----:B0-----:R-:W-:Y:S01]  /*1100*/  IADD3 R5, P0, PT, R17, R26, RZ ;  /* 0x0000001a11057210 */ /* 0x001fe20007f1e0ff */
[----:B--2---:R-:W-:-:S04]  /*1110*/  FADD R22, R10, -R11 ;  /* 0x8000000b0a167221 */ /* 0x004fc80000000000 */
[----:B-1----:R-:W-:Y:S01]  /*1120*/  FMUL R4, R22, R25 ;  /* 0x0000001916047220 */ /* 0x002fe20000400000 */
[----:B---3--:R-:W-:-:S04]  /*1130*/  FADD R19, R9, -R20 ;  /* 0x8000001409137221 */ /* 0x008fc80000000000 */
[C---:B------:R-:W-:Y:S01]  /*1140*/  FMUL R25, R19.reuse, R25 ;  /* 0x0000001913197220 */ /* 0x040fe20000400000 */
[-C--:B----4-:R-:W-:Y:S01]  /*1150*/  FFMA R19, R19, R24.reuse, R4 ;  /* 0x0000001813137223 */ /* 0x090fe20000000004 */
[----:B------:R-:W-:Y:S02]  /*1160*/  FADD R9, R9, R20 ;  /* 0x0000001409097221 */ /* 0x000fe40000000000 */
[----:B------:R-:W-:Y:S01]  /*1170*/  FFMA R25, R22, R24, -R25 ;  /* 0x0000001816197223 */ /* 0x000fe20000000819 */
[----:B------:R-:W-:Y:S01]  /*1180*/  FADD R11, R10, R11 ;  /* 0x0000000b0a0b7221 */ /* 0x000fe20000000000 */
[----:B------:R-:W-:Y:S01]  /*1190*/  IMAD.X R20, RZ, RZ, RZ, P0 ;  /* 0x000000ffff147224 */ /* 0x000fe200000e06ff */
[C---:B------:R-:W-:Y:S01]  /*11a0*/  LEA R4, P0, R5.reuse, R2, 0x3 ;  /* 0x0000000205047211 */ /* 0x040fe200078018ff */
[C---:B------:R-:W-:Y:S01]  /*11b0*/  FMUL R19, R18.reuse, R19 ;  /* 0x0000001312137220 */ /* 0x040fe20000400000 */
[----:B------:R-:W-:Y:S02]  /*11c0*/  FMUL R10, R18, R25 ;  /* 0x00000019120a7220 */ /* 0x000fe40000400000 */
[----:B------:R-:W-:Y:S01]  /*11d0*/  LEA.HI.X R5, R5, R3, R20, 0x3, P0 ;  /* 0x0000000305057211 */ /* 0x000fe200000f1c14 */
[C---:B------:R-:W-:Y:S01]  /*11e0*/  FFMA R9, R16.reuse, R9, R19 ;  /* 0x0000000910097223 */ /* 0x040fe20000000013 */
[----:B------:R-:W-:-:S04]  /*11f0*/  FFMA R11, R16, R11, R10 ;  /* 0x0000000b100b7223 */ /* 0x000fc8000000000a */
[----:B------:R0:W-:Y:S04]  /*1200*/  ST.E desc[UR6][R4.64], R9 ;  /* 0x0000000904007985 */ /* 0x0001e8000c101906 */
[----:B------:R0:W-:Y:S01]  /*1210*/  ST.E desc[UR6][R4.64+0x4], R11 ;  /* 0x0000040b04007985 */ /* 0x0001e2000c101906 */
[----:B------:R-:W-:-:S13]  /*1220*/  ISETP.NE.AND P0, PT, R23, 0x1, PT ;  /* 0x000000011700780c */ /* 0x000fda0003f05270 */
[----:B0-----:R-:W-:Y:S05]  /*1230*/  @!P0 BRA `(.L_x_20) ;  /* 0x0000000000dc8947 */ /* 0x001fea0003800000 */
[----:B------:R-:W-:Y:S01]  /*1240*/  IMAD.WIDE.U32 R4, R13, 0x8, R6 ;  /* 0x000000080d047825 */ /* 0x000fe200078e0006 */
[----:B------:R-:W2:Y:S04]  /*1250*/  LD.E R10, desc[UR6][R6.64+0xc] ;  /* 0x00000c06060a7980 */ /* 0x000ea8000c101900 */
[----:B------:R-:W2:Y:S04]  /*1260*/  LD.E R11, desc[UR6][R4.64+0xc] ;  /* 0x00000c06040b7980 */ /* 0x000ea8000c101900 */
[----:B------:R-:W3:Y:S04]  /*1270*/  LD.E R9, desc[UR6][R6.64+0x8] ;  /* 0x0000080606097980 */ /* 0x000ee8000c101900 */
[----:B------:R-:W3:Y:S01]  /*1280*/  LD.E R20, desc[UR6][R4.64+0x8] ;  /* 0x0000080604147980 */ /* 0x000ee2000c101900 */
[----:B------:R-:W-:-:S04]  /*1290*/  IADD3 R8, PT, PT, R15, R8, RZ ;  /* 0x000000080f087210 */ /* 0x000fc80007ffe0ff */
[----:B------:R-:W-:-:S05]  /*12a0*/  I2FP.F32.U32 R19, R8 ;  /* 0x0000000800137245 */ /* 0x000fca0000201000 */
[----:B------:R-:W-:-:S04]  /*12b0*/  FMUL R19, R19, R0 ;  /* 0x0000000013137220 */ /* 0x000fc80000400000 */
[----:B------:R-:W-:-:S04]  /*12c0*/  FMUL.RZ R26, R19, 0.15915493667125701904 ;  /* 0x3e22f983131a7820 */ /* 0x000fc8000040c000 */
[----:B------:R-:W0:Y:S08]  /*12d0*/  MUFU.SIN R25, R26 ;  /* 0x0000001a00197308 */ /* 0x000e300000000400 */
[----:B------:R-:W1:Y:S01]  /*12e0*/  MUFU.COS R24, R26 ;  /* 0x0000001a00187308 */ /* 0x000e620000000000 */
[----:B------:R-:W-:Y:S01]  /*12f0*/  IADD3 R17, P0, P1, R17, R21, R14 ;  /* 0x0000001511117210 */ /* 0x000fe2000791e00e */
[----:B--2---:R-:W-:-:S04]  /*1300*/  FADD R22, R10, -R11 ;  /* 0x8000000b0a167221 */ /* 0x004fc80000000000 */
[----:B0-----:R-:W-:Y:S01]  /*1310*/  FMUL R14, R22, R25 ;  /* 0x00000019160e7220 */ /* 0x001fe20000400000 */
[----:B---3--:R-:W-:-:S04]  /*1320*/  FADD R19, R9, -R20 ;  /* 0x8000001409137221 */ /* 0x008fc80000000000 */
[C---:B------:R-:W-:Y:S01]  /*1330*/  FMUL R25, R19.reuse, R25 ;  /* 0x0000001913197220 */ /* 0x040fe20000400000 */
[----:B-1----:R-:W-:-:S03]  /*1340*/  FFMA R19, R19, R24, R14 ;  /* 0x0000001813137223 */ /* 0x002fc6000000000e */
[----:B------:R-:W-:Y:S01]  /*1350*/  FFMA R25, R22, R24, -R25 ;  /* 0x0000001816197223 */ /* 0x000fe20000000819 */
[----:B------:R-:W-:Y:S01]  /*1360*/  FADD R11, R10, R11 ;  /* 0x0000000b0a0b7221 */ /* 0x000fe20000000000 */
[----:B------:R-:W-:Y:S01]  /*1370*/  IADD3.X R14, PT, PT, RZ, RZ, RZ, P0, P1 ;  /* 0x000000ffff0e7210 */ /* 0x000fe200007e24ff */
[----:B------:R-:W-:Y:S01]  /*1380*/  FADD R9, R9, R20 ;  /* 0x0000001409097221 */ /* 0x000fe20000000000 */
        /* <DEDUP_REMOVED lines=10> */
[----:B------:R-:W2:Y:S04]  /*1430*/  LD.E R10, desc[UR6][R6.64+0x14] ;  /* 0x00001406060a7980 */ /* 0x000ea8000c101900 */
[----:B------:R-:W2:Y:S04]  /*1440*/  LD.E R11, desc[UR6][R4.64+0x14] ;  /* 0x00001406040b7980 */ /* 0x000ea8000c101900 */
[----:B------:R0:W3:Y:S04]  /*1450*/  LD.E R9, desc[UR6][R6.64+0x10] ;  /* 0x0000100606097980 */ /* 0x0000e8000c101900 */
[----:B------:R-:W3:Y:S01]  /*1460*/  LD.E R14, desc[UR6][R4.64+0x10] ;  /* 0x00001006040e7980 */ /* 0x000ee2000c101900 */
[----:B------:R-:W-:-:S04]  /*1470*/  IADD3 R8, PT, PT, R15, R8, RZ ;  /* 0x000000080f087210 */ /* 0x000fc80007ffe0ff */
[----:B------:R-:W-:-:S05]  /*1480*/  I2FP.F32.U32 R15, R8 ;  /* 0x00000008000f7245 */ /* 0x000fca0000201000 */
[----:B------:R-:W-:-:S04]  /*1490*/  FMUL R15, R15, R0 ;  /* 0x000000000f0f7220 */ /* 0x000fc80000400000 */
[----:B------:R-:W-:-:S04]  /*14a0*/  FMUL.RZ R19, R15, 0.15915493667125701904 ;  /* 0x3e22f9830f137820 */ /* 0x000fc8000040c000 */
[----:B------:R-:W0:Y:S08]  /*14b0*/  MUFU.SIN R17, R19 ;  /* 0x0000001300117308 */ /* 0x000e300000000400 */
[----:B------:R-:W1:Y:S01]  /*14c0*/  MUFU.COS R15, R19 ;  /* 0x00000013000f7308 */ /* 0x000e620000000000 */
[----:B--2---:R-:W-:-:S04]  /*14d0*/  FADD R8, R10, -R11 ;  /* 0x8000000b0a087221 */ /* 0x004fc80000000000 */
[----:B0-----:R-:W-:Y:S01]  /*14e0*/  FMUL R7, R8, R17 ;  /* 0x0000001108077220 */ /* 0x001fe20000400000 */
[----:B---3--:R-:W-:-:S04]  /*14f0*/  FADD R0, R9, -R14 ;  /* 0x8000000e09007221 */ /* 0x008fc80000000000 */
[C---:B------:R-:W-:Y:S01]  /*1500*/  FMUL R17, R0.reuse, R17 ;  /* 0x0000001100117220 */ /* 0x040fe20000400000 */
[----:B-1----:R-:W-:-:S03]  /*1510*/  FFMA R7, R0, R15, R7 ;  /* 0x0000000f00077223 */ /* 0x002fc60000000007 */
[----:B------:R-:W-:Y:S01]  /*1520*/  FFMA R17, R8, R15, -R17 ;  /* 0x0000000f08117223 */ /* 0x000fe20000000811 */
[----:B------:R-:W-:Y:S01]  /*1530*/  FMUL R7, R18, R7 ;  /* 0x0000000712077220 */ /* 0x000fe20000400000 */
[----:B------:R-:W-:Y:S01]  /*1540*/  FADD R9, R9, R14 ;  /* 0x0000000e09097221 */ /* 0x000fe20000000000 */
[----:B------:R-:W-:Y:S01]  /*1550*/  FADD R11, R10, R11 ;  /* 0x0000000b0a0b7221 */ /* 0x000fe20000000000 */
[----:B------:R-:W-:Y:S02]  /*1560*/  FMUL R18, R18, R17 ;  /* 0x0000001112127220 */ /* 0x000fe40000400000 */
[C---:B------:R-:W-:Y:S02]  /*1570*/  FFMA R7, R16.reuse, R9, R7 ;  /* 0x0000000910077223 */ /* 0x040fe40000000007 */
[----:B------:R-:W-:-:S03]  /*1580*/  FFMA R11, R16, R11, R18 ;  /* 0x0000000b100b7223 */ /* 0x000fc60000000012 */
[----:B------:R0:W-:Y:S04]  /*1590*/  ST.E desc[UR6][R2.64+0x10], R7 ;  /* 0x0000100702007985 */ /* 0x0001e8000c101906 */
[----:B------:R0:W-:Y:S02]  /*15a0*/  ST.E desc[UR6][R2.64+0x14], R11 ;  /* 0x0000140b02007985 */ /* 0x0001e4000c101906 */
.L_x_20:
[----:B-1----:R-:W2:Y:S04]  /*15b0*/  LDG.E.64 R30, desc[UR6][R28.64] ;  /* 0x000000061c1e7981 */ /* 0x002ea8000c1e1b00 */
[----:B------:R-:W3:Y:S04]  /*15c0*/  LDG.E.64 R4, desc[UR6][R28.64+0x28] ;  /* 0x000028061c047981 */ /* 0x000ee8000c1e1b00 */
[----:B0-----:R-:W4:Y:S01]  /*15d0*/  LDG.E.64 R2, desc[UR6][R28.64+0x20] ;  /* 0x000020061c027981 */ /* 0x001f22000c1e1b00 */
[----:B--2---:R-:W0:Y:S01]  /*15e0*/  I2F.U32.RP R0, R31 ;  /* 0x0000001f00007306 */ /* 0x004e220000209000 */
[----:B------:R-:W-:-:S02]  /*15f0*/  IADD3 R9, PT, PT, RZ, -R31, RZ ;  /* 0x8000001fff097210 */ /* 0x000fc40007ffe0ff */
[----:B------:R-:W-:Y:S01]  /*1600*/  ISETP.NE.U32.AND P2, PT, R31, RZ, PT ;  /* 0x000000ff1f00720c */ /* 0x000fe20003f45070 */
[----:B---3--:R2:W-:Y:S04]  /*1610*/  STG.E.64 desc[UR6][R28.64+0x20], R4 ;  /* 0x000020041c007986 */ /* 0x0085e8000c101b06 */
[----:B----4-:R2:W-:Y:S01]  /*1620*/  STG.E.64 desc[UR6][R28.64+0x28], R2 ;  /* 0x000028021c007986 */ /* 0x0105e2000c101b06 */
[----:B0-----:R-:W0:Y:S02]  /*1630*/  MUFU.RCP R0, R0 ;  /* 0x0000000000007308 */ /* 0x001e240000001000 */
[----:B0-----:R-:W-:-:S06]  /*1640*/  VIADD R6, R0, 0xffffffe ;  /* 0x0ffffffe00067836 */ /* 0x001fcc0000000000 */
[----:B------:R0:W1:Y:S02]  /*1650*/  F2I.FTZ.U32.TRUNC.NTZ R7, R6 ;  /* 0x0000000600077305 */ /* 0x000064000021f000 */
[----:B0-----:R-:W-:Y:S02]  /*1660*/  HFMA2 R6, -RZ, RZ, 0, 0 ;  /* 0x00000000ff067431 */ /* 0x001fe400000001ff */
[----:B-1----:R-:W-:-:S04]  /*1670*/  IMAD R9, R9, R7, RZ ;  /* 0x0000000709097224 */ /* 0x002fc800078e02ff */
[----:B------:R-:W-:-:S06]  /*1680*/  IMAD.HI.U32 R7, R7, R9, R6 ;  /* 0x0000000907077227 */ /* 0x000fcc00078e0006 */
[----:B------:R-:W-:-:S05]  /*1690*/  IMAD.HI.U32 R8, R7, R30, RZ ;  /* 0x0000001e07087227 */ /* 0x000fca00078e00ff */
[----:B------:R-:W-:-:S05]  /*16a0*/  IADD3 R10, PT, PT, -R8, RZ, RZ ;  /* 0x000000ff080a7210 */ /* 0x000fca0007ffe1ff */
[----:B------:R-:W-:-:S05]  /*16b0*/  IMAD R10, R31, R10, R30 ;  /* 0x0000000a1f0a7224 */ /* 0x000fca00078e021e */
[----:B------:R-:W-:-:S13]  /*16c0*/  ISETP.GE.U32.AND P0, PT, R10, R31, PT ;  /* 0x0000001f0a00720c */ /* 0x000fda0003f06070 */
[----:B------:R-:W-:Y:S01]  /*16d0*/  @P0 IMAD.IADD R10, R10, 0x1, -R31 ;  /* 0x000000010a0a0824 */ /* 0x000fe200078e0a1f */
[----:B------:R-:W-:-:S04]  /*16e0*/  @P0 IADD3 R8, PT, PT, R8, 0x1, RZ ;  /* 0x0000000108080810 */ /* 0x000fc80007ffe0ff */
[----:B------:R-:W-:-:S13]  /*16f0*/  ISETP.GE.U32.AND P1, PT, R10, R31, PT ;  /* 0x0000001f0a00720c */ /* 0x000fda0003f26070 */
[----:B------:R-:W-:Y:S02]  /*1700*/  @P1 IADD3 R8, PT, PT, R8, 0x1, RZ ;  /* 0x0000000108081810 */ /* 0x000fe40007ffe0ff */
[----:B------:R-:W-:-:S04]  /*1710*/  @!P2 LOP3.LUT R8, RZ, R31, RZ, 0x33, !PT ;  /* 0x0000001fff08a212 */ /* 0x000fc800078e33ff */
[----:B------:R-:W-:-:S13]  /*1720*/  ISETP.GT.U32.AND P0, PT, R13, R8, PT ;  /* 0x000000080d00720c */ /* 0x000fda0003f04070 */
[----:B--2---:R-:W-:Y:S05]  /*1730*/  @P0 BRA `(.L_x_24) ;  /* 0xffffffec00580947 */ /* 0x004fea000383ffff */
[----:B------:R-:W-:Y:S05]  /*1740*/  EXIT ;  /* 0x000000000000794d */ /* 0x000fea0003800000 */
        .weak           $__internal_1_$__cuda_sm3x_div_rn_noftz_f32_slowpath
        .type           $__internal_1_$__cuda_sm3x_div_rn_noftz_f32_slowpath,@function
        .size           $__internal_1_$__cuda_sm3x_div_rn_noftz_f32_slowpath,(.L_x_35 - $__internal_1_$__cuda_sm3x_div_rn_noftz_f32_slowpath)
$__internal_1_$__cuda_sm3x_div_rn_noftz_f32_slowpath:
[--C-:B------:R-:W-:Y:S01]  /*1750*/  SHF.R.U32.HI R0, RZ, 0x17, R18.reuse ;  /* 0x00000017ff007819 */ /* 0x100fe20000011612 */
[----:B------:R-:W-:-:S03]  /*1760*/  IMAD.MOV.U32 R9, RZ, RZ, R18 ;  /* 0x000000ffff097224 */ /* 0x000fc600078e0012 */
        /* <DEDUP_REMOVED lines=17> */
[----:B------:R-:W-:Y:S01]  /*1880*/  ISETP.GE.AND P0, PT, R11, RZ, PT ;  /* 0x000000ff0b00720c */ /* 0x000fe20003f06270 */
[----:B------:R-:W-:-:S12]  /*1890*/  IMAD.MOV.U32 R10, RZ, RZ, RZ ;  /* 0x000000ffff0a7224 */ /* 0x000fd800078e00ff */
[----:B------:R-:W-:Y:S01]  /*18a0*/  @!P0 FFMA R9, R0, 1.84467440737095516160e+19, RZ ;  /* 0x5f80000000098823 */ /* 0x000fe200000000ff */
[----:B------:R-:W-:-:S07]  /*18b0*/  @!P0 IADD3 R10, PT, PT, R10, 0x40, RZ ;  /* 0x000000400a0a8810 */ /* 0x000fce0007ffe0ff */
.L_x_25:
        /* <DEDUP_REMOVED lines=16> */
[----:B------:R-:W-:-:S05]  /*19c0*/  IADD3 R20, PT, PT, R9, R10, RZ ;  /* 0x0000000a09147210 */ /* 0x000fca0007ffe0ff */
[----:B------:R-:W-:-:S05]  /*19d0*/  VIADD R9, R20, 0xffffffff ;  /* 0xffffffff14097836 */ /* 0x000fca0000000000 */
        /* <DEDUP_REMOVED lines=9> */
[-CC-:B------:R-:W-:Y:S01]  /*1a70*/  FFMA.RZ R9, R0, R18.reuse, R19.reuse ;  /* 0x0000001200097223 */ /* 0x180fe2000000c013 */
[C---:B------:R-:W-:Y:S02]  /*1a80*/  IADD3 R11, PT, PT, R20.reuse, 0x20, RZ ;  /* 0x00000020140b7810 */ /* 0x040fe40007ffe0ff */
[----:B------:R-:W-:Y:S02]  /*1a90*/  ISETP.NE.AND P2, PT, R20, RZ, PT ;  /* 0x000000ff1400720c */ /* 0x000fe40003f45270 */
[----:B------:R-:W-:Y:S01]  /*1aa0*/  LOP3.LUT R10, R9, 0x7fffff, RZ, 0xc0, !PT ;  /* 0x007fffff090a7812 */ /* 0x000fe200078ec0ff */
[CCC-:B------:R-:W-:Y:S01]  /*1ab0*/  FFMA.RP R9, R0.reuse, R18.reuse, R19.reuse ;  /* 0x0000001200097223 */ /* 0x1c0fe20000008013 */
[----:B------:R-:W-:Y:S01]  /*1ac0*/  FFMA.RM R0, R0, R18, R19 ;  /* 0x0000001200007223 */ /* 0x000fe20000004013 */
[----:B------:R-:W-:Y:S02]  /*1ad0*/  ISETP.NE.AND P1, PT, R20, RZ, PT ;  /* 0x000000ff1400720c */ /* 0x000fe40003f25270 */
        /* <DEDUP_REMOVED lines=15> */
.L_x_31:
[----:B------:R-:W-:-:S04]  /*1bd0*/  LOP3.LUT R8, R8, 0x80000000, RZ, 0xc0, !PT ;  /* 0x8000000008087812 */ /* 0x000fc800078ec0ff */
[----:B------:R-:W-:Y:S01]  /*1be0*/  LOP3.LUT R8, R8, 0x7f800000, RZ, 0xfc, !PT ;  /* 0x7f80000008087812 */ /* 0x000fe200078efcff */
[----:B------:R-:W-:Y:S06]  /*1bf0*/  BRA `(.L_x_32) ;  /* 0x0000000000287947 */ /* 0x000fec0003800000 */
.L_x_30:
[----:B------:R-:W-:Y:S01]  /*1c00*/  IMAD R8, R10, 0x800000, R8 ;  /* 0x008000000a087824 */ /* 0x000fe200078e0208 */
[----:B------:R-:W-:Y:S06]  /*1c10*/  BRA `(.L_x_32) ;  /* 0x0000000000207947 */ /* 0x000fec0003800000 */
.L_x_29:
[----:B------:R-:W-:-:S04]  /*1c20*/  LOP3.LUT R8, R9, 0x80000000, R8, 0x48, !PT ;  /* 0x8000000009087812 */ /* 0x000fc800078e4808 */
[----:B------:R-:W-:Y:S01]  /*1c30*/  LOP3.LUT R8, R8, 0x7f800000, RZ, 0xfc, !PT ;  /* 0x7f80000008087812 */ /* 0x000fe200078efcff */
[----:B------:R-:W-:Y:S06]  /*1c40*/  BRA `(.L_x_32) ;  /* 0x0000000000147947 */ /* 0x000fec0003800000 */
.L_x_28:
[----:B------:R-:W-:Y:S01]  /*1c50*/  LOP3.LUT R8, R9, 0x80000000, R8, 0x48, !PT ;  /* 0x8000000009087812 */ /* 0x000fe200078e4808 */
[----:B------:R-:W-:Y:S06]  /*1c60*/  BRA `(.L_x_32) ;  /* 0x00000000000c7947 */ /* 0x000fec0003800000 */
.L_x_27:
[----:B------:R-:W0:Y:S01]  /*1c70*/  MUFU.RSQ R8, -QNAN ;  /* 0xffc0000000087908 */ /* 0x000e220000001400 */
[----:B------:R-:W-:Y:S05]  /*1c80*/  BRA `(.L_x_32) ;  /* 0x0000000000047947 */ /* 0x000fea0003800000 */
.L_x_26:
[----:B------:R-:W-:-:S07]  /*1c90*/  FADD.FTZ R8, R0, 6.283184051513671875 ;  /* 0x40c90fd800087421 */ /* 0x000fce0000010000 */
.L_x_32:
[----:B------:R-:W-:Y:S01]  /*1ca0*/  HFMA2 R9, -RZ, RZ, 0, 0 ;  /* 0x00000000ff097431 */ /* 0x000fe200000001ff */
[----:B0-----:R-:W-:Y:S02]  /*1cb0*/  MOV R0, R8 ;  /* 0x0000000800007202 */ /* 0x001fe40000000f00 */
[----:B------:R-:W-:-:S04]  /*1cc0*/  MOV R8, R6 ;  /* 0x0000000600087202 */ /* 0x000fc80000000f00 */
[----:B------:R-:W-:Y:S05]  /*1cd0*/  RET.REL.NODEC R8 `(_Z16run_funnel_stageP2tr) ;  /* 0xffffffe008c87950 */ /* 0x000fea0003c3ffff */
.L_x_33:
        /* <DEDUP_REMOVED lines=10> */
.L_x_35:


//--------------------- .nv.shared.reserved.0     --------------------------
	.section	.nv.shared.reserved.0,"aw",@nobits
	.weak		__nv_reservedSMEM_offset_0_alias
	.size		__nv_reservedSMEM_offset_0_alias, 0, 64
	.other		__nv_reservedSMEM_offset_0_alias,@"STO_CUDA_RESERVED_SHARED STV_DEFAULT"
__nv_reservedSMEM_offset_0_alias:
	.zero		0
	.zero		64


//--------------------- .nv.constant0._Z14run_tube_stageP2tr --------------------------
	.section	.nv.constant0._Z14run_tube_stageP2tr,"a",@progbits
	.sectionflags	@""
	.align	4
.nv.constant0._Z14run_tube_stageP2tr:
	.zero		904


//--------------------- .nv.constant0._Z16run_funnel_stageP2tr --------------------------
	.section	.nv.constant0._Z16run_funnel_stageP2tr,"a",@progbits
	.sectionflags	@""
	.align	4
.nv.constant0._Z16run_funnel_stageP2tr:
	.zero		904


//--------------------- SYMBOLS --------------------------

	.type		.nv.reservedSmem.offset0,@object
	.size		.nv.reservedSmem.offset0,0x4
